# CuTe-DSL kernel — source=cudnn_frontend_dsl family=gemm_swiglu
# config = {"ab_dtype": "Float16", "c_dtype": "BFloat16", "mma_mn": [256, 256], "cluster_mn": [4, 1]}


// ===== COMPILED SASS (sm_100a) =====

	.target	sm_100a

	.elftype	@"ET_EXEC"


//--------------------- .note.nv.tkinfo           --------------------------
	.section	.note.nv.tkinfo,"",@"SHT_NOTE"
	.sectionflags	@"SHF_NOTE_NV_TKINFO"
	.tkinfo
        /*0018*/ 	.word	0x00000081
        /*0030*/ 	.string	""
        /*0030*/ 	.string	"ptxas"
        /*0030*/ 	.string	"Cuda compilation tools, release 12.9, V12.9.83"
        /*0030*/ 	.string	"Build system must define TOOLS_VERSION_EXTENDED"
        /*0030*/ 	.string	"-O 3 -arch sm_100a "



//--------------------- .note.nv.cuver            --------------------------
	.section	.note.nv.cuver,"",@"SHT_NOTE"
	.sectionflags	@"SHF_NOTE_NV_CUVER"
        /*0018*/ 	.short	0x0001
        /*001a*/ 	.short	0x0064
        /*001c*/ 	.short	0x0001
        /*001e*/ 	.short	0x0000
        /*0020*/ 	.short	0x0001
        /*0022*/ 	.short	0x0000


//--------------------- .nv.info                  --------------------------
	.section	.nv.info,"",@"SHT_CUDA_INFO"
	.align	4


	//----- nvinfo : EIATTR_REGCOUNT
	.align		4
        /*0000*/ 	.byte	0x04, 0x2f
        /*0002*/ 	.short	(.L_6 - .L_5)
	.align		4
.L_5:
        /*0004*/ 	.word	index@(kernel_cutlass_kernel_cudnngemm_swigludense_gemm_persistent_swigluPersistentDenseGemmKernel_object_at__TiledMMA_ThrLayoutVMNK21111000_PermutationMNK____MMAAtom_ThrID21_ShapeMNK25625616_TV_0)
        /*0008*/ 	.word	0x00000060


	//----- nvinfo : EIATTR_FRAME_SIZE
	.align		4
.L_6:
        /*000c*/ 	.byte	0x04, 0x11
        /*000e*/ 	.short	(.L_8 - .L_7)
	.align		4
.L_7:
        /*0010*/ 	.word	index@($__internal_2_$__cuda_sm10x_tcgen05_guardrail_trap_unallocated_columns_being_dealloced)
        /*0014*/ 	.word	0x00000000


	//----- nvinfo : EIATTR_FRAME_SIZE
	.align		4
.L_8:
        /*0018*/ 	.byte	0x04, 0x11
        /*001a*/ 	.short	(.L_10 - .L_9)
	.align		4
.L_9:
        /*001c*/ 	.word	index@($__internal_1_$__cuda_sm10x_tcgen05_guardrail_trap_phase_invalid_during_alloc)
        /*0020*/ 	.word	0x00000000


	//----- nvinfo : EIATTR_FRAME_SIZE
	.align		4
.L_10:
        /*0024*/ 	.byte	0x04, 0x11
        /*0026*/ 	.short	(.L_12 - .L_11)
	.align		4
.L_11:
        /*0028*/ 	.word	index@($__internal_0_$__cuda_sm10x_tcgen05_guardrail_trap_col_being_dealloced_not_returned_by_alloc)
        /*002c*/ 	.word	0x00000000


	//----- nvinfo : EIATTR_FRAME_SIZE
	.align		4
.L_12:
        /*0030*/ 	.byte	0x04, 0x11
        /*0032*/ 	.short	(.L_14 - .L_13)
	.align		4
.L_13:
        /*0034*/ 	.word	index@(kernel_cutlass_kernel_cudnngemm_swigludense_gemm_persistent_swigluPersistentDenseGemmKernel_object_at__TiledMMA_ThrLayoutVMNK21111000_PermutationMNK____MMAAtom_ThrID21_ShapeMNK25625616_TV_0)
        /*0038*/ 	.word	0x00000000


	//----- nvinfo : EIATTR_MIN_STACK_SIZE
	.align		4
.L_14:
        /*003c*/ 	.byte	0x04, 0x12
        /*003e*/ 	.short	(.L_16 - .L_15)
	.align		4
.L_15:
        /*0040*/ 	.word	index@(kernel_cutlass_kernel_cudnngemm_swigludense_gemm_persistent_swigluPersistentDenseGemmKernel_object_at__TiledMMA_ThrLayoutVMNK21111000_PermutationMNK____MMAAtom_ThrID21_ShapeMNK25625616_TV_0)
        /*0044*/ 	.word	0x00000000
.L_16:


//--------------------- .nv.info.kernel_cutlass_kernel_cudnngemm_swigludense_gemm_persistent_swigluPersistentDenseGemmKernel_object_at__TiledMMA_ThrLayoutVMNK21111000_PermutationMNK____MMAAtom_ThrID21_ShapeMNK25625616_TV_0 --------------------------
	.section	.nv.info.kernel_cutlass_kernel_cudnngemm_swigludense_gemm_persistent_swigluPersistentDenseGemmKernel_object_at__TiledMMA_ThrLayoutVMNK21111000_PermutationMNK____MMAAtom_ThrID21_ShapeMNK25625616_TV_0,"",@"SHT_CUDA_INFO"
	.sectionflags	@""
	.align	4


	//----- nvinfo : EIATTR_CUDA_API_VERSION
	.align		4
        /*0000*/ 	.byte	0x04, 0x37
        /*0002*/ 	.short	(.L_18 - .L_17)
.L_17:
        /*0004*/ 	.word	0x00000081


	//----- nvinfo : EIATTR_KPARAM_INFO
	.align		4
.L_18:
        /*0008*/ 	.byte	0x04, 0x17
        /*000a*/ 	.short	(.L_20 - .L_19)
.L_19:
        /*000c*/ 	.word	0x00000000
        /*0010*/ 	.short	0x0008
        /*0012*/ 	.short	0x0264
        /*0014*/ 	.byte	0x00, 0xf0, 0x11, 0x00


	//----- nvinfo : EIATTR_KPARAM_INFO
	.align		4
.L_20:
        /*0018*/ 	.byte	0x04, 0x17
        /*001a*/ 	.short	(.L_22 - .L_21)
.L_21:
        /*001c*/ 	.word	0x00000000
        /*0020*/ 	.short	0x0007
        /*0022*/ 	.short	0x0258
        /*0024*/ 	.byte	0x00, 0xf0, 0x31, 0x00


	//----- nvinfo : EIATTR_KPARAM_INFO
	.align		4
.L_22:
        /*0028*/ 	.byte	0x04, 0x17
        /*002a*/ 	.short	(.L_24 - .L_23)
.L_23:
        /*002c*/ 	.word	0x00000000
        /*0030*/ 	.short	0x0006
        /*0032*/ 	.short	0x024c
        /*0034*/ 	.byte	0x00, 0xf0, 0x31, 0x00


	//----- nvinfo : EIATTR_KPARAM_INFO
	.align		4
.L_24:
        /*0038*/ 	.byte	0x04, 0x17
        /*003a*/ 	.short	(.L_26 - .L_25)
.L_25:
        /*003c*/ 	.word	0x00000000
        /*0040*/ 	.short	0x0005
        /*0042*/ 	.short	0x0240
        /*0044*/ 	.byte	0x00, 0xf0, 0x31, 0x00


	//----- nvinfo : EIATTR_KPARAM_INFO
	.align		4
.L_26:
        /*0048*/ 	.byte	0x04, 0x17
        /*004a*/ 	.short	(.L_28 - .L_27)
.L_27:
        /*004c*/ 	.word	0x00000000
        /*0050*/ 	.short	0x0004
        /*0052*/ 	.short	0x01c0
        /*0054*/ 	.byte	0x00, 0xf0, 0x01, 0x02


	//----- nvinfo : EIATTR_KPARAM_INFO
	.align		4
.L_28:
        /*0058*/ 	.byte	0x04, 0x17
        /*005a*/ 	.short	(.L_30 - .L_29)
.L_29:
        /*005c*/ 	.word	0x00000000
        /*0060*/ 	.short	0x0003
        /*0062*/ 	.short	0x0140
        /*0064*/ 	.byte	0x00, 0xf0, 0x01, 0x02


	//----- nvinfo : EIATTR_KPARAM_INFO
	.align		4
.L_30:
        /*0068*/ 	.byte	0x04, 0x17
        /*006a*/ 	.short	(.L_32 - .L_31)
.L_31:
        /*006c*/ 	.word	0x00000000
        /*0070*/ 	.short	0x0002
        /*0072*/ 	.short	0x00c0
        /*0074*/ 	.byte	0x00, 0xf0, 0x01, 0x02


	//----- nvinfo : EIATTR_KPARAM_INFO
	.align		4
.L_32:
        /*0078*/ 	.byte	0x04, 0x17
        /*007a*/ 	.short	(.L_34 - .L_33)
.L_33:
        /*007c*/ 	.word	0x00000000
        /*0080*/ 	.short	0x0001
        /*0082*/ 	.short	0x0040
        /*0084*/ 	.byte	0x00, 0xf0, 0x01, 0x02


	//----- nvinfo : EIATTR_KPARAM_INFO
	.align		4
.L_34:
        /*0088*/ 	.byte	0x04, 0x17
        /*008a*/ 	.short	(.L_36 - .L_35)
.L_35:
        /*008c*/ 	.word	0x00000000
        /*0090*/ 	.short	0x0000
        /*0092*/ 	.short	0x0000
        /*0094*/ 	.byte	0x00, 0xf0, 0x0d, 0x00


	//----- nvinfo : EIATTR_AT_ENTRY_FRAGMENTS
	.align		4
.L_36:
        /*0098*/ 	.byte	0x04, 0x4f
        /*009a*/ 	.short	(.L_38 - .L_37)


	//   ....[0]....
.L_37:
        /*009c*/ 	.word	0x00000004


	//   ....[1]....
        /*00a0*/ 	.word	0x00000005


	//----- nvinfo : EIATTR_RESERVED_SMEM_USED
	.align		4
.L_38:
        /*00a4*/ 	.byte	0x01, 0x41
	.zero		2


	//----- nvinfo : EIATTR_SPARSE_MMA_MASK
	.align		4
        /*00a8*/ 	.byte	0x03, 0x50
        /*00aa*/ 	.short	0x0000


	//----- nvinfo : EIATTR_TCGEN05_2CTA_USED
	.align		4
        /*00ac*/ 	.byte	0x01, 0x52
	.zero		2


	//----- nvinfo : EIATTR_MAXREG_COUNT
	.align		4
        /*00b0*/ 	.byte	0x03, 0x1b
        /*00b2*/ 	.short	0x00ff


	//----- nvinfo : EIATTR_NUM_BARRIERS
	.align		4
        /*00b4*/ 	.byte	0x02, 0x4c
        /*00b6*/ 	.byte	0x03
	.zero		1


	//----- nvinfo : EIATTR_INT_WARP_WIDE_INSTR_OFFSETS
	.align		4
        /*00b8*/ 	.byte	0x04, 0x31
        /*00ba*/ 	.short	(.L_40 - .L_39)


	//   ....[0]....
.L_39:
        /*00bc*/ 	.word	0x000046a0


	//   ....[1]....
        /*00c0*/ 	.word	0x000046d0


	//----- nvinfo : EIATTR_COOP_GROUP_MASK_REGIDS
	.align		4
.L_40:
        /*00c4*/ 	.byte	0x04, 0x29
        /*00c6*/ 	.short	(.L_42 - .L_41)


	//   ....[0]....
.L_41:
        /*00c8*/ 	.word	0xffffffff


	//   ....[1]....
        /*00cc*/ 	.word	0xffffffff


	//   ....[2]....
        /*00d0*/ 	.word	0xffffffff


	//   ....[3]....
        /*00d4*/ 	.word	0xffffffff


	//   ....[4]....
        /*00d8*/ 	.word	0xffffffff


	//   ....[5]....
        /*00dc*/ 	.word	0xffffffff


	//   ....[6]....
        /*00e0*/ 	.word	0xffffffff


	//----- nvinfo : EIATTR_COOP_GROUP_INSTR_OFFSETS
	.align		4
.L_42:
        /*00e4*/ 	.byte	0x04, 0x28
        /*00e6*/ 	.short	(.L_44 - .L_43)


	//   ....[0]....
.L_43:
        /*00e8*/ 	.word	0x00000430


	//   ....[1]....
        /*00ec*/ 	.word	0x00000650


	//   ....[2]....
        /*00f0*/ 	.word	0x000007a0


	//   ....[3]....
        /*00f4*/ 	.word	0x00001c30


	//   ....[4]....
        /*00f8*/ 	.word	0x00002240


	//   ....[5]....
        /*00fc*/ 	.word	0x00004520


	//   ....[6]....
        /*0100*/ 	.word	0x00004780


	//----- nvinfo : EIATTR_VRC_CTA_INIT_COUNT
	.align		4
.L_44:
        /*0104*/ 	.byte	0x02, 0x4a
        /*0106*/ 	.byte	0x80
	.zero		1


	//----- nvinfo : EIATTR_MBARRIER_INSTR_OFFSETS
	.align		4
        /*0108*/ 	.byte	0x04, 0x39
        /*010a*/ 	.short	(.L_46 - .L_45)


	//   ....[0]....
.L_45:
        /*010c*/ 	.word	0x00000340
        /*0110*/ 	.word	0x000000ff
        /*0114*/ 	.word	0x00000000
        /*0118*/ 	.short	0x0100
        /*011a*/ 	.byte	0x06
	.zero		1


	//   ....[1]....
        /*011c*/ 	.word	0x00000350
        /*0120*/ 	.word	0x000000ff
        /*0124*/ 	.word	0x00000008
        /*0128*/ 	.short	0x0100
        /*012a*/ 	.byte	0x06
	.zero		1


	//   ....[2]....
        /*012c*/ 	.word	0x00000360
        /*0130*/ 	.word	0x000000ff
        /*0134*/ 	.word	0x00000010
        /*0138*/ 	.short	0x0100
        /*013a*/ 	.byte	0x06
	.zero		1


	//   ....[3]....
        /*013c*/ 	.word	0x00000370
        /*0140*/ 	.word	0x000000ff
        /*0144*/ 	.word	0x00000018
        /*0148*/ 	.short	0x0100
        /*014a*/ 	.byte	0x06
	.zero		1


	//   ....[4]....
        /*014c*/ 	.word	0x00000380
        /*0150*/ 	.word	0x000000ff
        /*0154*/ 	.word	0x00000020
        /*0158*/ 	.short	0x0100
        /*015a*/ 	.byte	0x06
	.zero		1


	//   ....[5]....
        /*015c*/ 	.word	0x00000390
        /*0160*/ 	.word	0x000000ff
        /*0164*/ 	.word	0x00000028
        /*0168*/ 	.short	0x0100
        /*016a*/ 	.byte	0x06
	.zero		1


	//   ....[6]....
        /*016c*/ 	.word	0x000003a0
        /*0170*/ 	.word	0x000000ff
        /*0174*/ 	.word	0x00000030
        /*0178*/ 	.short	0x0100
        /*017a*/ 	.byte	0x06
	.zero		1


	//   ....[7]....
        /*017c*/ 	.word	0x000003b0
        /*0180*/ 	.word	0x000000ff
        /*0184*/ 	.word	0x00000038
        /*0188*/ 	.short	0x0100
        /*018a*/ 	.byte	0x06
	.zero		1


	//   ....[8]....
        /*018c*/ 	.word	0x000003c0
        /*0190*/ 	.word	0x000000ff
        /*0194*/ 	.word	0x00000040
        /*0198*/ 	.short	0x0100
        /*019a*/ 	.byte	0x06
	.zero		1


	//   ....[9]....
        /*019c*/ 	.word	0x000003d0
        /*01a0*/ 	.word	0x000000ff
        /*01a4*/ 	.word	0x00000048
        /*01a8*/ 	.short	0x0100
        /*01aa*/ 	.byte	0x06
	.zero		1


	//   ....[10]....
        /*01ac*/ 	.word	0x000005c0
        /*01b0*/ 	.word	0x000000ff
        /*01b4*/ 	.word	0x00000050
        /*01b8*/ 	.short	0x0100
        /*01ba*/ 	.byte	0x06
	.zero		1


	//   ....[11]....
        /*01bc*/ 	.word	0x000005d0
        /*01c0*/ 	.word	0x000000ff
        /*01c4*/ 	.word	0x00000058
        /*01c8*/ 	.short	0x0100
        /*01ca*/ 	.byte	0x06
	.zero		1


	//   ....[12]....
        /*01cc*/ 	.word	0x000005e0
        /*01d0*/ 	.word	0x000000ff
        /*01d4*/ 	.word	0x00000060
        /*01d8*/ 	.short	0x0100
        /*01da*/ 	.byte	0x06
	.zero		1


	//   ....[13]....
        /*01dc*/ 	.word	0x000005f0
        /*01e0*/ 	.word	0x000000ff
        /*01e4*/ 	.word	0x00000068
        /*01e8*/ 	.short	0x0100
        /*01ea*/ 	.byte	0x06
	.zero		1


	//   ....[14]....
        /*01ec*/ 	.word	0x00000740
        /*01f0*/ 	.word	0x000000ff
        /*01f4*/ 	.word	0x00000070
        /*01f8*/ 	.short	0x0100
        /*01fa*/ 	.byte	0x05
	.zero		1


	//   ....[15]....
        /*01fc*/ 	.word	0x00000bd0
        /*0200*/ 	.word	0x000000ff
        /*0204*/ 	.word	0x00000028
        /*0208*/ 	.short	0x010a
        /*020a*/ 	.byte	0x06
	.zero		1


	//   ....[16]....
        /*020c*/ 	.word	0x00000d10
        /*0210*/ 	.word	0x000000ff
        /*0214*/ 	.word	0x00000028
        /*0218*/ 	.short	0x010a
        /*021a*/ 	.byte	0x09
	.zero		1


	//   ....[17]....
        /*021c*/ 	.word	0x00000ef0
        /*0220*/ 	.word	0x000000ff
        /*0224*/ 	.word	0x00000028
        /*0228*/ 	.short	0x010a
        /*022a*/ 	.byte	0x24
	.zero		1


	//   ....[18]....
        /*022c*/ 	.word	0x00001240
        /*0230*/ 	.word	0x000000ff
        /*0234*/ 	.word	0x00000028
        /*0238*/ 	.short	0x010a
        /*023a*/ 	.byte	0x04
	.zero		1


	//   ....[19]....
        /*023c*/ 	.word	0x000016c0
        /*0240*/ 	.word	0x000000ff
        /*0244*/ 	.word	0x00000000
        /*0248*/ 	.short	0x010a
        /*024a*/ 	.byte	0x06
	.zero		1


	//   ....[20]....
        /*024c*/ 	.word	0x000016d0
        /*0250*/ 	.word	0x000000ff
        /*0254*/ 	.word	0x00000060
        /*0258*/ 	.short	0x010a
        /*025a*/ 	.byte	0x07
	.zero		1


	//   ....[21]....
        /*025c*/ 	.word	0x00001860
        /*0260*/ 	.word	0x000000ff
        /*0264*/ 	.word	0x00000000
        /*0268*/ 	.short	0x010a
        /*026a*/ 	.byte	0x05
	.zero		1


	//   ....[22]....
        /*026c*/ 	.word	0x00001a10
        /*0270*/ 	.word	0x000000ff
        /*0274*/ 	.word	0x00000000
        /*0278*/ 	.short	0x010a
        /*027a*/ 	.byte	0x06
	.zero		1


	//   ....[23]....
        /*027c*/ 	.word	0x00001bb0
        /*0280*/ 	.word	0x00000000
        /*0284*/ 	.word	0x00000060
        /*0288*/ 	.short	0x010a
        /*028a*/ 	.byte	0xff
	.zero		1


	//   ....[24]....
        /*028c*/ 	.word	0x00001eb0
        /*0290*/ 	.word	0x00000000
        /*0294*/ 	.word	0x00000000
        /*0298*/ 	.short	0x010a
        /*029a*/ 	.byte	0xff
	.zero		1


	//   ....[25]....
        /*029c*/ 	.word	0x00001ed0
        /*02a0*/ 	.word	0x00000000
        /*02a4*/ 	.word	0x00000000
        /*02a8*/ 	.short	0x010a
        /*02aa*/ 	.byte	0xff
	.zero		1


	//   ....[26]....
        /*02ac*/ 	.word	0x000020b0
        /*02b0*/ 	.word	0x00000008
        /*02b4*/ 	.word	0x00000000
        /*02b8*/ 	.short	0x010a
        /*02ba*/ 	.byte	0xff
	.zero		1


	//   ....[27]....
        /*02bc*/ 	.word	0x000020d0
        /*02c0*/ 	.word	0x00000008
        /*02c4*/ 	.word	0x00000000
        /*02c8*/ 	.short	0x010a
        /*02ca*/ 	.byte	0xff
	.zero		1


	//   ....[28]....
        /*02cc*/ 	.word	0x000021c0
        /*02d0*/ 	.word	0x00000008
        /*02d4*/ 	.word	0x00000000
        /*02d8*/ 	.short	0x0101
        /*02da*/ 	.byte	0xff
	.zero		1


	//   ....[29]....
        /*02dc*/ 	.word	0x00002880
        /*02e0*/ 	.word	0x000000ff
        /*02e4*/ 	.word	0x00000050
        /*02e8*/ 	.short	0x010a
        /*02ea*/ 	.byte	0x1a
	.zero		1


	//   ....[30]....
        /*02ec*/ 	.word	0x000041e0
        /*02f0*/ 	.word	0x000000ff
        /*02f4*/ 	.word	0x00000000
        /*02f8*/ 	.short	0x0101
        /*02fa*/ 	.byte	0x1a
	.zero		1


	//   ....[31]....
        /*02fc*/ 	.word	0x000044f0
        /*0300*/ 	.word	0x00000005
        /*0304*/ 	.word	0x00000000
        /*0308*/ 	.short	0x0101
        /*030a*/ 	.byte	0xff
	.zero		1


	//   ....[32]....
        /*030c*/ 	.word	0x00004500
        /*0310*/ 	.word	0x00000002
        /*0314*/ 	.word	0x00000070
        /*0318*/ 	.short	0x010a
        /*031a*/ 	.byte	0xff
	.zero		1


	//   ....[33]....
        /*031c*/ 	.word	0x000047e0
        /*0320*/ 	.word	0x00000000
        /*0324*/ 	.word	0x00000028
        /*0328*/ 	.short	0x010a
        /*032a*/ 	.byte	0xff
	.zero		1


	//   ....[34]....
        /*032c*/ 	.word	0x00004860
        /*0330*/ 	.word	0x00000000
        /*0334*/ 	.word	0x00000028
        /*0338*/ 	.short	0x010a
        /*033a*/ 	.byte	0xff
	.zero		1


	//   ....[35]....
        /*033c*/ 	.word	0x000048d0
        /*0340*/ 	.word	0x00000000
        /*0344*/ 	.word	0x00000060
        /*0348*/ 	.short	0x010a
        /*034a*/ 	.byte	0xff
	.zero		1


	//   ....[36]....
        /*034c*/ 	.word	0x00004950
        /*0350*/ 	.word	0x00000000
        /*0354*/ 	.word	0x00000000
        /*0358*/ 	.short	0x010a
        /*035a*/ 	.byte	0xff
	.zero		1


	//   ....[37]....
        /*035c*/ 	.word	0x000049b0
        /*0360*/ 	.word	0x00000000
        /*0364*/ 	.word	0x00000060
        /*0368*/ 	.short	0x010a
        /*036a*/ 	.byte	0xff
	.zero		1


	//   ....[38]....
        /*036c*/ 	.word	0x00004a10
        /*0370*/ 	.word	0x00000000
        /*0374*/ 	.word	0x00000000
        /*0378*/ 	.short	0x010a
        /*037a*/ 	.byte	0xff
	.zero		1


	//   ....[39]....
        /*037c*/ 	.word	0x00004a70
        /*0380*/ 	.word	0x00000008
        /*0384*/ 	.word	0x00000000
        /*0388*/ 	.short	0x010a
        /*038a*/ 	.byte	0xff
	.zero		1


	//   ....[40]....
        /*038c*/ 	.word	0x00004ae0
        /*0390*/ 	.word	0x00000004
        /*0394*/ 	.word	0x00000050
        /*0398*/ 	.short	0x010a
        /*039a*/ 	.byte	0xff
	.zero		1


	//   ....[41]....
        /*039c*/ 	.word	0x00004b30
        /*03a0*/ 	.word	0x00000002
        /*03a4*/ 	.word	0x00000070
        /*03a8*/ 	.short	0x010a
        /*03aa*/ 	.byte	0xff
	.zero		1


	//----- nvinfo : EIATTR_NUM_MBARRIERS
	.align		4
.L_46:
        /*03ac*/ 	.byte	0x03, 0x38
        /*03ae*/ 	.short	0x000f


	//----- nvinfo : EIATTR_EXIT_INSTR_OFFSETS
	.align		4
        /*03b0*/ 	.byte	0x04, 0x1c
        /*03b2*/ 	.short	(.L_48 - .L_47)


	//   ....[0]....
.L_47:
        /*03b4*/ 	.word	0x00001bf0


	//   ....[1]....
        /*03b8*/ 	.word	0x000047a0


	//----- nvinfo : EIATTR_REQNTID
	.align		4
.L_48:
        /*03bc*/ 	.byte	0x04, 0x10
        /*03be*/ 	.short	(.L_50 - .L_49)
.L_49:
        /*03c0*/ 	.word	0x000000c0
        /*03c4*/ 	.word	0x00000001
        /*03c8*/ 	.word	0x00000001


	//----- nvinfo : EIATTR_CRS_STACK_SIZE
	.align		4
.L_50:
        /*03cc*/ 	.byte	0x04, 0x1e
        /*03ce*/ 	.short	(.L_52 - .L_51)
.L_51:
        /*03d0*/ 	.word	0x00000000


	//----- nvinfo : EIATTR_CBANK_PARAM_SIZE
	.align		4
.L_52:
        /*03d4*/ 	.byte	0x03, 0x19
        /*03d6*/ 	.short	0x0268


	//----- nvinfo : EIATTR_PARAM_CBANK
	.align		4
        /*03d8*/ 	.byte	0x04, 0x0a
        /*03da*/ 	.short	(.L_54 - .L_53)
	.align		4
.L_53:
        /*03dc*/ 	.word	index@(.nv.constant0.kernel_cutlass_kernel_cudnngemm_swigludense_gemm_persistent_swigluPersistentDenseGemmKernel_object_at__TiledMMA_ThrLayoutVMNK21111000_PermutationMNK____MMAAtom_ThrID21_ShapeMNK25625616_TV_0)
        /*03e0*/ 	.short	0x0380
        /*03e2*/ 	.short	0x0268


	//----- nvinfo : EIATTR_SW_WAR
	.align		4
.L_54:
        /*03e4*/ 	.byte	0x04, 0x36
        /*03e6*/ 	.short	(.L_56 - .L_55)
.L_55:
        /*03e8*/ 	.word	0x00000008
.L_56:


//--------------------- .nv.compat                --------------------------
	.section	.nv.compat,"",@"SHT_CUDA_COMPAT_INFO"
	.align	4
        /*0000*/ 	.byte	0x02, 0x02, 0x02, 0x00, 0x02, 0x05, 0x05, 0x00, 0x02, 0x03, 0x01, 0x00, 0x02, 0x06, 0x01, 0x00


//--------------------- .nv.callgraph             --------------------------
	.section	.nv.callgraph,"",@"SHT_CUDA_CALLGRAPH"
	.align	4
	.sectionentsize	8
	.align		4
        /*0000*/ 	.word	0x00000000
	.align		4
        /*0004*/ 	.word	0xffffffff
	.align		4
        /*0008*/ 	.word	0x00000000
	.align		4
        /*000c*/ 	.word	0xfffffffe
	.align		4
        /*0010*/ 	.word	0x00000000
	.align		4
        /*0014*/ 	.word	0xfffffffd
	.align		4
        /*0018*/ 	.word	0x00000000
	.align		4
        /*001c*/ 	.word	0xfffffffc


//--------------------- .text.kernel_cutlass_kernel_cudnngemm_swigludense_gemm_persistent_swigluPersistentDenseGemmKernel_object_at__TiledMMA_ThrLayoutVMNK21111000_PermutationMNK____MMAAtom_ThrID21_ShapeMNK25625616_TV_0 --------------------------
	.section	.text.kernel_cutlass_kernel_cudnngemm_swigludense_gemm_persistent_swigluPersistentDenseGemmKernel_object_at__TiledMMA_ThrLayoutVMNK21111000_PermutationMNK____MMAAtom_ThrID21_ShapeMNK25625616_TV_0,"ax",@progbits
	.align	128
        .global         kernel_cutlass_kernel_cudnngemm_swigludense_gemm_persistent_swigluPersistentDenseGemmKernel_object_at__TiledMMA_ThrLayoutVMNK21111000_PermutationMNK____MMAAtom_ThrID21_ShapeMNK25625616_TV_0
        .type           kernel_cutlass_kernel_cudnngemm_swigludense_gemm_persistent_swigluPersistentDenseGemmKernel_object_at__TiledMMA_ThrLayoutVMNK21111000_PermutationMNK____MMAAtom_ThrID21_ShapeMNK25625616_TV_0,@function
        .size           kernel_cutlass_kernel_cudnngemm_swigludense_gemm_persistent_swigluPersistentDenseGemmKernel_object_at__TiledMMA_ThrLayoutVMNK21111000_PermutationMNK____MMAAtom_ThrID21_ShapeMNK25625616_TV_0,(.L_x_71 - kernel_cutlass_kernel_cudnngemm_swigludense_gemm_persistent_swigluPersistentDenseGemmKernel_object_at__TiledMMA_ThrLayoutVMNK21111000_PermutationMNK____MMAAtom_ThrID21_ShapeMNK25625616_TV_0)
        .other          kernel_cutlass_kernel_cudnngemm_swigludense_gemm_persistent_swigluPersistentDenseGemmKernel_object_at__TiledMMA_ThrLayoutVMNK21111000_PermutationMNK____MMAAtom_ThrID21_ShapeMNK25625616_TV_0,@"STO_CUDA_ENTRY STV_DEFAULT"
kernel_cutlass_kernel_cudnngemm_swigludense_gemm_persistent_swigluPersistentDenseGemmKernel_object_at__TiledMMA_ThrLayoutVMNK21111000_PermutationMNK____MMAAtom_ThrID21_ShapeMNK25625616_TV_0:
.text.kernel_cutlass_kernel_cudnngemm_swigludense_gemm_persistent_swigluPersistentDenseGemmKernel_object_at__TiledMMA_ThrLayoutVMNK21111000_PermutationMNK____MMAAtom_ThrID21_ShapeMNK25625616_TV_0:
[----:B------:R-:W1:Y:S01]  /*0000*/  LDC R1, c[0x0][0x37c] ;  /* 0x0000df00ff017b82 */ /* 0x000e620000000800 */
[----:B------:R-:W2:Y:S07]  /*0010*/  S2R R4, SR_TID.X ;  /* 0x0000000000047919 */ /* 0x000eae0000002100 */
[----:B------:R-:W3:Y:S01]  /*0020*/  S2UR UR27, SR_CgaCtaId ;  /* 0x00000000001b79c3 */ /* 0x000ee20000008800 */
[----:B------:R-:W4:Y:S01]  /*0030*/  LDCU UR5, c[0x0][0x36c] ;  /* 0x00006d80ff0577ac */ /* 0x000f220008000800 */
[----:B------:R-:W5:Y:S06]  /*0040*/  LDCU.U8 UR8, c[0x0][0x382] ;  /* 0x00007040ff0877ac */ /* 0x000f6c0008000000 */
[----:B------:R-:W2:Y:S01]  /*0050*/  S2UR UR21, SR_CTAID.X ;  /* 0x00000000001579c3 */ /* 0x000ea20000002500 */
[----:B------:R-:W2:Y:S01]  /*0060*/  LDCU.U8 UR7, c[0x0][0x381] ;  /* 0x00007020ff0777ac */ /* 0x000ea20008000000 */
[----:B----4-:R-:W-:-:S02]  /*0070*/  UISETP.EQ.U32.AND UP2, UPT, UR5, 0x1, UPT ;  /* 0x000000010500788c */ /* 0x010fc4000bf42070 */
[----:B-----5:R-:W-:Y:S02]  /*0080*/  ULOP3.LUT UR8, UR8, 0x1, URZ, 0xc0, !UPT ;  /* 0x0000000108087892 */ /* 0x020fe4000f8ec0ff */
[----:B---3--:R-:W-:Y:S02]  /*0090*/  ULEA.HI UR6, UR27, UR27, URZ, 0x1 ;  /* 0x0000001b1b067291 */ /* 0x008fe4000f8f08ff */
[----:B--2---:R-:W-:Y:S02]  /*00a0*/  ULOP3.LUT UR7, UR7, 0x1, URZ, 0xc0, !UPT ;  /* 0x0000000107077892 */ /* 0x004fe4000f8ec0ff */
[----:B------:R-:W-:Y:S01]  /*00b0*/  USHF.R.S32.HI UR4, URZ, 0x1, UR6 ;  /* 0x00000001ff047899 */ /* 0x000fe20008011406 */
[----:B------:R-:W-:Y:S01]  /*00c0*/  SHF.R.U32.HI R0, RZ, 0x5, R4 ;  /* 0x00000005ff007819 */ /* 0x000fe20000011604 */
[----:B------:R-:W-:Y:S02]  /*00d0*/  ULOP3.LUT UR13, UR6, 0xfffffffe, URZ, 0xc0, !UPT ;  /* 0xfffffffe060d7892 */ /* 0x000fe4000f8ec0ff */
[----:B------:R-:W-:Y:S01]  /*00e0*/  ULEA.HI UR5, UR6, UR4, URZ, 0x1 ;  /* 0x0000000406057291 */ /* 0x000fe2000f8f08ff */
[----:B------:R-:W-:Y:S01]  /*00f0*/  R2UR UR23, R0 ;  /* 0x00000000001772ca */ /* 0x000fe200000e0000 */
[----:B------:R-:W-:-:S02]  /*0100*/  ULOP3.LUT UR14, UR21, 0x1, URZ, 0xc0, !UPT ;  /* 0x00000001150e7892 */ /* 0x000fc4000f8ec0ff */
[----:B------:R-:W-:Y:S02]  /*0110*/  ULOP3.LUT UR5, UR5, 0xfffffffe, URZ, 0xc0, !UPT ;  /* 0xfffffffe05057892 */ /* 0x000fe4000f8ec0ff */
[----:B------:R-:W-:Y:S02]  /*0120*/  UISETP.NE.U32.AND UP6, UPT, UR8, 0x1, UPT ;  /* 0x000000010800788c */ /* 0x000fe4000bfc5070 */
[----:B------:R-:W-:Y:S02]  /*0130*/  UIADD3 UR30, UPT, UPT, UR4, -UR5, URZ ;  /* 0x80000005041e7290 */ /* 0x000fe4000fffe0ff */
[----:B------:R-:W-:Y:S02]  /*0140*/  UISETP.NE.U32.AND UP5, UPT, UR7, 0x1, UPT ;  /* 0x000000010700788c */ /* 0x000fe4000bfa5070 */
[----:B------:R-:W-:Y:S02]  /*0150*/  UIADD3 UR13, UPT, UPT, -UR13, UR27, URZ ;  /* 0x0000001b0d0d7290 */ /* 0x000fe4000fffe1ff */
[----:B------:R-:W-:-:S02]  /*0160*/  UISETP.NE.AND UP4, UPT, UR23, 0x5, UPT ;  /* 0x000000051700788c */ /* 0x000fc4000bf85270 */
[----:B------:R-:W-:Y:S02]  /*0170*/  UISETP.NE.AND UP3, UPT, UR23, URZ, UPT ;  /* 0x000000ff1700728c */ /* 0x000fe4000bf65270 */
[----:B------:R-:W-:-:S05]  /*0180*/  UIADD3 UR24, UPT, UPT, UR30, UR30, URZ ;  /* 0x0000001e1e187290 */ /* 0x000fca000fffe0ff */
[----:B-1----:R-:W-:Y:S07]  /*0190*/  BRA.U UP4, `(.L_x_0) ;  /* 0x0000000104387547 */ /* 0x002fee000b800000 */
[----:B------:R-:W1:Y:S02]  /*01a0*/  LDCU.64 UR6, c[0x0][0x348] ;  /* 0x00006900ff0677ac */ /* 0x000e640008000a00 */
[----:B-1----:R-:W-:Y:S02]  /*01b0*/  UIADD3 UR16, UP1, UPT, UR6, 0x40, URZ ;  /* 0x0000004006107890 */ /* 0x002fe4000ff3e0ff */
[----:B------:R-:W-:Y:S02]  /*01c0*/  UIADD3 UR10, UP0, UPT, UR6, 0xc0, URZ ;  /* 0x000000c0060a7890 */ /* 0x000fe4000ff1e0ff */
[----:B------:R-:W-:Y:S02]  /*01d0*/  UIADD3.X UR17, UPT, UPT, URZ, UR7, URZ, UP1, !UPT ;  /* 0x00000007ff117290 */ /* 0x000fe40008ffe4ff */
[----:B------:R-:W-:Y:S02]  /*01e0*/  UIADD3 UR8, UP1, UPT, UR6, 0x140, URZ ;  /* 0x0000014006087890 */ /* 0x000fe4000ff3e0ff */
[----:B------:R-:W-:-:S02]  /*01f0*/  UIADD3.X UR11, UPT, UPT, URZ, UR7, URZ, UP0, !UPT ;  /* 0x00000007ff0b7290 */ /* 0x000fc400087fe4ff */
[----:B------:R-:W-:Y:S02]  /*0200*/  UIADD3 UR6, UP0, UPT, UR6, 0x1c0, URZ ;  /* 0x000001c006067890 */ /* 0x000fe4000ff1e0ff */
[----:B------:R-:W-:Y:S01]  /*0210*/  UIADD3.X UR9, UPT, UPT, URZ, UR7, URZ, UP1, !UPT ;  /* 0x00000007ff097290 */ /* 0x000fe20008ffe4ff */
[----:B------:R1:W-:Y:S01]  /*0220*/  UTMACCTL.PF [UR16] ;  /* 0x00000000100079b9 */ /* 0x0003e20008040000 */
[----:B------:R-:W-:-:S03]  /*0230*/  UIADD3.X UR7, UPT, UPT, URZ, UR7, URZ, UP0, !UPT ;  /* 0x00000007ff077290 */ /* 0x000fc600087fe4ff */
[----:B------:R1:W-:Y:S04]  /*0240*/  UTMACCTL.PF [UR10] ;  /* 0x000000000a0079b9 */ /* 0x0003e80008040000 */
[----:B------:R1:W-:Y:S02]  /*0250*/  UTMACCTL.PF [UR8] ;  /* 0x00000000080079b9 */ /* 0x0003e40008040000 */
[----:B------:R1:W-:Y:S02]  /*0260*/  UTMACCTL.PF [UR6] ;  /* 0x00000000060079b9 */ /* 0x0003e40008040000 */
[----:B-1----:R-:W-:Y:S01]  /*0270*/  NOP ;  /* 0x0000000000007918 */ /* 0x002fe20000000000 */
.L_x_0:
[----:B------:R-:W-:Y:S05]  /*0280*/  BRA.U UP3, `(.L_x_1) ;  /* 0x0000000103587547 */ /* 0x000fea000b800000 */
[----:B------:R-:W-:Y:S01]  /*0290*/  UMOV UR6, 0x400 ;  /* 0x0000040000067882 */ /* 0x000fe20000000000 */
[----:B------:R-:W-:Y:S01]  /*02a0*/  UMOV UR8, 0x1 ;  /* 0x0000000100087882 */ /* 0x000fe20000000000 */
[----:B------:R-:W-:Y:S02]  /*02b0*/  ULEA UR6, UR27, UR6, 0x18 ;  /* 0x000000061b067291 */ /* 0x000fe4000f8ec0ff */
[----:B------:R-:W-:-:S04]  /*02c0*/  UIADD3 UR8, UPT, UPT, -UR8, 0x100000, URZ ;  /* 0x0010000008087890 */ /* 0x000fc8000fffe1ff */
[----:B------:R-:W-:Y:S02]  /*02d0*/  USHF.L.U32 UR9, UR8, 0xb, URZ ;  /* 0x0000000b08097899 */ /* 0x000fe400080006ff */
[----:B------:R-:W-:Y:S01]  /*02e0*/  USHF.L.U32 UR8, UR8, 0x1, URZ ;  /* 0x0000000108087899 */ /* 0x000fe200080006ff */
[----:B------:R-:W-:Y:S02]  /*02f0*/  UMOV UR5, 0x2 ;  /* 0x0000000200057882 */ /* 0x000fe40000000000 */
[----:B------:R-:W-:-:S04]  /*0300*/  UIADD3 UR10, UPT, UPT, -UR5, 0x100000, URZ ;  /* 0x00100000050a7890 */ /* 0x000fc8000fffe1ff */
[----:B------:R-:W-:Y:S02]  /*0310*/  USHF.L.U32 UR11, UR10, 0xb, URZ ;  /* 0x0000000b0a0b7899 */ /* 0x000fe400080006ff */
[----:B------:R-:W-:Y:S01]  /*0320*/  USHF.L.U32 UR10, UR10, 0x1, URZ ;  /* 0x000000010a0a7899 */ /* 0x000fe200080006ff */
[----:B------:R-:W1:Y:S02]  /*0330*/  FENCE.VIEW.ASYNC.S ;  /* 0x00000000000073c6 */ /* 0x000e640000000000 */
[----:B-1----:R1:W2:Y:S01]  /*0340*/  SYNCS.EXCH.64 URZ, [UR6], UR8 ;  /* 0x0000000806ff75b2 */ /* 0x0022a20008000100 */
[----:B------:R1:W3:Y:S01]  /*0350*/  SYNCS.EXCH.64 URZ, [UR6+0x8], UR8 ;  /* 0x0000080806ff75b2 */ /* 0x0002e20008000100 */
[----:B------:R1:W4:Y:S01]  /*0360*/  SYNCS.EXCH.64 URZ, [UR6+0x10], UR8 ;  /* 0x0000100806ff75b2 */ /* 0x0003220008000100 */
[----:B------:R1:W5:Y:S01]  /*0370*/  SYNCS.EXCH.64 URZ, [UR6+0x18], UR8 ;  /* 0x0000180806ff75b2 */ /* 0x0003620008000100 */
[----:B------:R1:W1:Y:S05]  /*0380*/  SYNCS.EXCH.64 URZ, [UR6+0x20], UR8 ;  /* 0x0000200806ff75b2 */ /* 0x00026a0008000100 */
[----:B------:R1:W1:Y:S01]  /*0390*/  SYNCS.EXCH.64 URZ, [UR6+0x28], UR10 ;  /* 0x0000280a06ff75b2 */ /* 0x0002620008000100 */
[----:B------:R1:W1:Y:S01]  /*03a0*/  SYNCS.EXCH.64 URZ, [UR6+0x30], UR10 ;  /* 0x0000300a06ff75b2 */ /* 0x0002620008000100 */
[----:B------:R1:W1:Y:S01]  /*03b0*/  SYNCS.EXCH.64 URZ, [UR6+0x38], UR10 ;  /* 0x0000380a06ff75b2 */ /* 0x0002620008000100 */
[----:B------:R1:W1:Y:S01]  /*03c0*/  SYNCS.EXCH.64 URZ, [UR6+0x40], UR10 ;  /* 0x0000400a06ff75b2 */ /* 0x0002620008000100 */
[----:B------:R1:W1:Y:S01]  /*03d0*/  SYNCS.EXCH.64 URZ, [UR6+0x48], UR10 ;  /* 0x0000480a06ff75b2 */ /* 0x0002620008000100 */
[----:B------:R-:W-:Y:S01]  /*03e0*/  NOP ;  /* 0x0000000000007918 */ /* 0x000fe20000000000 */
.L_x_1:
[----:B------:R-:W-:Y:S01]  /*03f0*/  NOP ;  /* 0x0000000000007918 */ /* 0x000fe20000000000 */
[----:B------:R-:W-:Y:S05]  /*0400*/  BRA.U !UP2, `(.L_x_2) ;  /* 0x000000010a087547 */ /* 0x000fea000b800000 */
[----:B-12345:R-:W-:Y:S01]  /*0410*/  UCGABAR_ARV ;  /* 0x00000000000079c7 */ /* 0x03efe20008000000 */
[----:B------:R-:W-:Y:S05]  /*0420*/  BRA `(.L_x_3) ;  /* 0x0000000000047947 */ /* 0x000fea0003800000 */
.L_x_2:
[----:B-12345:R-:W-:Y:S01]  /*0430*/  NOP ;  /* 0x0000000000007918 */ /* 0x03efe20000000000 */
.L_x_3:
[----:B------:R-:W-:Y:S05]  /*0440*/  BRA.U !UP2, `(.L_x_4) ;  /* 0x000000010a0c7547 */ /* 0x000fea000b800000 */
[----:B------:R-:W-:Y:S01]  /*0450*/  UCGABAR_WAIT ;  /* 0x0000000000007dc7 */ /* 0x000fe20008000000 */
[----:B------:R-:W-:Y:S01]  /*0460*/  CCTL.IVALL ;  /* 0x00000000ff00798f */ /* 0x000fe20002000000 */
[----:B------:R-:W-:Y:S05]  /*0470*/  BRA `(.L_x_5) ;  /* 0x0000000000047947 */ /* 0x000fea0003800000 */
.L_x_4:
[----:B------:R-:W-:Y:S06]  /*0480*/  BAR.SYNC.DEFER_BLOCKING 0x0 ;  /* 0x0000000000007b1d */ /* 0x000fec0000010000 */
.L_x_5:
[----:B------:R-:W-:Y:S01]  /*0490*/  UIADD3 UR5, UPT, UPT, UR4, UR4, URZ ;  /* 0x0000000404057290 */ /* 0x000fe2000fffe0ff */
[----:B------:R-:W-:Y:S01]  /*04a0*/  UMOV UR25, 0x3 ;  /* 0x0000000300197882 */ /* 0x000fe20000000000 */
[----:B------:R-:W-:Y:S02]  /*04b0*/  UIADD3 UR12, UPT, UPT, UR4, -0x1, URZ ;  /* 0xffffffff040c7890 */ /* 0x000fe4000fffe0ff */
[----:B------:R-:W-:Y:S02]  /*04c0*/  UISETP.NE.AND UP0, UPT, UR27, UR5, UPT ;  /* 0x000000051b00728c */ /* 0x000fe4000bf05270 */
[----:B------:R-:W-:Y:S02]  /*04d0*/  USHF.L.U32 UR25, UR25, UR24, URZ ;  /* 0x0000001819197299 */ /* 0x000fe400080006ff */
[----:B------:R-:W-:-:S11]  /*04e0*/  UISETP.LT.AND UP0, UPT, UR27, URZ, UP0 ;  /* 0x000000ff1b00728c */ /* 0x000fd60008701270 */
[----:B------:R-:W-:Y:S01]  /*04f0*/  @!UP0 UIADD3 UR12, UPT, UPT, UR4, URZ, URZ ;  /* 0x000000ff040c8290 */ /* 0x000fe2000fffe0ff */
[----:B------:R-:W-:Y:S11]  /*0500*/  BRA.U UP3, `(.L_x_6) ;  /* 0x0000000103407547 */ /* 0x000ff6000b800000 */
[----:B------:R-:W-:Y:S01]  /*0510*/  UMOV UR6, 0x400 ;  /* 0x0000040000067882 */ /* 0x000fe20000000000 */
[----:B------:R-:W-:Y:S01]  /*0520*/  UMOV UR5, 0x1 ;  /* 0x0000000100057882 */ /* 0x000fe20000000000 */
[----:B------:R-:W-:Y:S01]  /*0530*/  UMOV UR4, 0x8 ;  /* 0x0000000800047882 */ /* 0x000fe20000000000 */
[----:B------:R-:W-:Y:S02]  /*0540*/  ULEA UR6, UR27, UR6, 0x18 ;  /* 0x000000061b067291 */ /* 0x000fe4000f8ec0ff */
[----:B------:R-:W-:-:S04]  /*0550*/  UIADD3 UR8, UPT, UPT, -UR5, 0x100000, URZ ;  /* 0x0010000005087890 */ /* 0x000fc8000fffe1ff */
[----:B------:R-:W-:Y:S02]  /*0560*/  USHF.L.U32 UR9, UR8, 0xb, URZ ;  /* 0x0000000b08097899 */ /* 0x000fe400080006ff */
[----:B------:R-:W-:Y:S02]  /*0570*/  USHF.L.U32 UR8, UR8, 0x1, URZ ;  /* 0x0000000108087899 */ /* 0x000fe400080006ff */
[----:B------:R-:W-:-:S04]  /*0580*/  UIADD3 UR4, UPT, UPT, -UR4, 0x100000, URZ ;  /* 0x0010000004047890 */ /* 0x000fc8000fffe1ff */
[----:B------:R-:W-:Y:S02]  /*0590*/  USHF.L.U32 UR5, UR4, 0xb, URZ ;  /* 0x0000000b04057899 */ /* 0x000fe400080006ff */
[----:B------:R-:W-:Y:S01]  /*05a0*/  USHF.L.U32 UR4, UR4, 0x1, URZ ;  /* 0x0000000104047899 */ /* 0x000fe200080006ff */
[----:B------:R-:W1:Y:S03]  /*05b0*/  FENCE.VIEW.ASYNC.S ;  /* 0x00000000000073c6 */ /* 0x000e660000000000 */
[----:B-1----:R1:W2:Y:S01]  /*05c0*/  SYNCS.EXCH.64 URZ, [UR6+0x50], UR8 ;  /* 0x0000500806ff75b2 */ /* 0x0022a20008000100 */
[----:B------:R1:W3:Y:S07]  /*05d0*/  SYNCS.EXCH.64 URZ, [UR6+0x58], UR8 ;  /* 0x0000580806ff75b2 */ /* 0x0002ee0008000100 */
[----:B------:R1:W4:Y:S01]  /*05e0*/  SYNCS.EXCH.64 URZ, [UR6+0x60], UR4 ;  /* 0x0000600406ff75b2 */ /* 0x0003220008000100 */
[----:B------:R1:W5:Y:S01]  /*05f0*/  SYNCS.EXCH.64 URZ, [UR6+0x68], UR4 ;  /* 0x0000680406ff75b2 */ /* 0x0003620008000100 */
[----:B------:R-:W-:Y:S01]  /*0600*/  NOP ;  /* 0x0000000000007918 */ /* 0x000fe20000000000 */
.L_x_6:
[----:B------:R-:W-:Y:S01]  /*0610*/  NOP ;  /* 0x0000000000007918 */ /* 0x000fe20000000000 */
[----:B------:R-:W-:Y:S05]  /*0620*/  BRA.U !UP2, `(.L_x_7) ;  /* 0x000000010a087547 */ /* 0x000fea000b800000 */
[----:B--2345:R-:W-:Y:S01]  /*0630*/  UCGABAR_ARV ;  /* 0x00000000000079c7 */ /* 0x03cfe20008000000 */
[----:B------:R-:W-:Y:S05]  /*0640*/  BRA `(.L_x_8) ;  /* 0x0000000000047947 */ /* 0x000fea0003800000 */
.L_x_7:
[----:B--2345:R-:W-:Y:S01]  /*0650*/  NOP ;  /* 0x0000000000007918 */ /* 0x03cfe20000000000 */
.L_x_8:
[----:B------:R-:W-:Y:S05]  /*0660*/  BRA.U !UP2, `(.L_x_9) ;  /* 0x000000010a0c7547 */ /* 0x000fea000b800000 */
[----:B------:R-:W-:Y:S01]  /*0670*/  UCGABAR_WAIT ;  /* 0x0000000000007dc7 */ /* 0x000fe20008000000 */
[----:B------:R-:W-:Y:S01]  /*0680*/  CCTL.IVALL ;  /* 0x00000000ff00798f */ /* 0x000fe20002000000 */
[----:B------:R-:W-:Y:S05]  /*0690*/  BRA `(.L_x_10) ;  /* 0x0000000000047947 */ /* 0x000fea0003800000 */
.L_x_9:
[----:B------:R-:W-:Y:S06]  /*06a0*/  BAR.SYNC.DEFER_BLOCKING 0x0 ;  /* 0x0000000000007b1d */ /* 0x000fec0000010000 */
.L_x_10:
[----:B------:R-:W-:Y:S05]  /*06b0*/  BRA.U UP4, `(.L_x_11) ;  /* 0x0000000104287547 */ /* 0x000fea000b800000 */
[----:B-1----:R-:W-:Y:S01]  /*06c0*/  UMOV UR5, 0x400 ;  /* 0x0000040000057882 */ /* 0x002fe20000000000 */
[----:B------:R-:W-:Y:S01]  /*06d0*/  UMOV UR4, 0x20 ;  /* 0x0000002000047882 */ /* 0x000fe20000000000 */
[----:B------:R-:W-:Y:S02]  /*06e0*/  ULEA UR5, UR27, UR5, 0x18 ;  /* 0x000000051b057291 */ /* 0x000fe4000f8ec0ff */
[----:B------:R-:W-:-:S04]  /*06f0*/  UIADD3 UR6, UPT, UPT, -UR4, 0x100000, URZ ;  /* 0x0010000004067890 */ /* 0x000fc8000fffe1ff */
[----:B------:R-:W-:Y:S02]  /*0700*/  USHF.L.U32 UR7, UR6, 0xb, URZ ;  /* 0x0000000b06077899 */ /* 0x000fe400080006ff */
[----:B------:R-:W-:Y:S01]  /*0710*/  USHF.L.U32 UR6, UR6, 0x1, URZ ;  /* 0x0000000106067899 */ /* 0x000fe200080006ff */
[----:B------:R-:W-:Y:S01]  /*0720*/  ELECT P0, URZ, PT ;  /* 0x0000000000ff782f */ /* 0x000fe20003800000 */
[----:B------:R-:W1:Y:S10]  /*0730*/  FENCE.VIEW.ASYNC.S ;  /* 0x00000000000073c6 */ /* 0x000e740000000000 */
[----:B-1----:R2:W3:Y:S02]  /*0740*/  SYNCS.EXCH.64 URZ, [UR5+0x70], UR6 ;  /* 0x0000700605ff75b2 */ /* 0x0024e40008000100 */
[----:B--2---:R-:W-:Y:S01]  /*0750*/  NOP ;  /* 0x0000000000007918 */ /* 0x004fe20000000000 */
.L_x_11:
[----:B------:R-:W-:Y:S01]  /*0760*/  NOP ;  /* 0x0000000000007918 */ /* 0x000fe20000000000 */
[----:B------:R-:W-:Y:S05]  /*0770*/  BRA.U !UP2, `(.L_x_12) ;  /* 0x000000010a087547 */ /* 0x000fea000b800000 */
[----:B---3--:R-:W-:Y:S01]  /*0780*/  UCGABAR_ARV ;  /* 0x00000000000079c7 */ /* 0x008fe20008000000 */
[----:B------:R-:W-:Y:S05]  /*0790*/  BRA `(.L_x_13) ;  /* 0x0000000000047947 */ /* 0x000fea0003800000 */
.L_x_12:
[----:B---3--:R-:W-:Y:S01]  /*07a0*/  NOP ;  /* 0x0000000000007918 */ /* 0x008fe20000000000 */
.L_x_13:
[----:B------:R-:W-:Y:S01]  /*07b0*/  USHF.L.U32 UR22, UR14, 0x7, URZ ;  /* 0x000000070e167899 */ /* 0x000fe200080006ff */
[----:B------:R-:W-:Y:S05]  /*07c0*/  BRA.U !UP2, `(.L_x_14) ;  /* 0x000000010a0c7547 */ /* 0x000fea000b800000 */
[----:B------:R-:W-:Y:S01]  /*07d0*/  UCGABAR_WAIT ;  /* 0x0000000000007dc7 */ /* 0x000fe20008000000 */
[----:B------:R-:W-:Y:S01]  /*07e0*/  CCTL.IVALL ;  /* 0x00000000ff00798f */ /* 0x000fe20002000000 */
[----:B------:R-:W-:Y:S05]  /*07f0*/  BRA `(.L_x_15) ;  /* 0x0000000000047947 */ /* 0x000fea0003800000 */
.L_x_14:
[----:B------:R-:W-:Y:S06]  /*0800*/  BAR.SYNC.DEFER_BLOCKING 0x0 ;  /* 0x0000000000007b1d */ /* 0x000fec0000010000 */
.L_x_15:
[----:B------:R-:W-:Y:S01]  /*0810*/  UMOV UR26, 0x5 ;  /* 0x00000005001a7882 */ /* 0x000fe20000000000 */
[----:B------:R-:W2:Y:S01]  /*0820*/  LDCU.U8 UR20, c[0x0][0x5c8] ;  /* 0x0000b900ff1477ac */ /* 0x000ea20008000000 */
[----:B------:R-:W3:Y:S01]  /*0830*/  LDCU.U8 UR19, c[0x0][0x5c9] ;  /* 0x0000b920ff1377ac */ /* 0x000ee20008000000 */
[----:B------:R-:W4:Y:S01]  /*0840*/  LDCU.U8 UR18, c[0x0][0x5d4] ;  /* 0x0000ba80ff1277ac */ /* 0x000f220008000000 */
[----:B------:R-:W5:Y:S01]  /*0850*/  LDCU.U8 UR17, c[0x0][0x5d5] ;  /* 0x0000baa0ff1177ac */ /* 0x000f620008000000 */
[----:B------:R-:W1:Y:S01]  /*0860*/  LDCU.U8 UR16, c[0x0][0x5e0] ;  /* 0x0000bc00ff1077ac */ /* 0x000e620008000000 */
[----:B------:R-:W1:Y:S01]  /*0870*/  LDCU.U8 UR15, c[0x0][0x5e1] ;  /* 0x0000bc20ff0f77ac */ /* 0x000e620008000000 */
[----:B------:R-:W-:Y:S01]  /*0880*/  USHF.L.U32 UR26, UR26, UR13, URZ ;  /* 0x0000000d1a1a7299 */ /* 0x000fe200080006ff */
[----:B------:R-:W-:Y:S05]  /*0890*/  BRA.U UP4, `(.L_x_16) ;  /* 0x0000000904807547 */ /* 0x000fea000b800000 */
[----:B------:R-:W5:Y:S01]  /*08a0*/  S2UR UR33, SR_CTAID.Z ;  /* 0x00000000002179c3 */ /* 0x000f620000002700 */
[----:B------:R-:W-:Y:S01]  /*08b0*/  UMOV UR32, 0x1 ;  /* 0x0000000100207882 */ /* 0x000fe20000000000 */
[----:B------:R-:W-:Y:S01]  /*08c0*/  UMOV UR31, URZ ;  /* 0x000000ff001f7c82 */ /* 0x000fe20008000000 */
[----:B-----5:R-:W-:-:S09]  /*08d0*/  UISETP.GT.U32.AND UP0, UPT, UR33, 0x7f, UPT ;  /* 0x0000007f2100788c */ /* 0x020fd2000bf04070 */
[----:B------:R-:W-:Y:S05]  /*08e0*/  BRA.U UP0, `(.L_x_17) ;  /* 0x0000000500f87547 */ /* 0x000fea000b800000 */
[----:B-1----:R-:W1:Y:S01]  /*08f0*/  LDCU.64 UR4, c[0x0][0x5c0] ;  /* 0x0000b800ff0477ac */ /* 0x002e620008000a00 */
[----:B------:R-:W5:Y:S01]  /*0900*/  LDCU UR8, c[0x0][0x5d0] ;  /* 0x0000ba00ff0877ac */ /* 0x000f620008000800 */
[----:B------:R-:W4:Y:S01]  /*0910*/  LDCU UR10, c[0x0][0x374] ;  /* 0x00006e80ff0a77ac */ /* 0x000f220008000800 */
[----:B------:R-:W3:Y:S01]  /*0920*/  LDCU.64 UR34, c[0x0][0x348] ;  /* 0x00006900ff2277ac */ /* 0x000ee20008000a00 */
[----:B------:R-:W-:Y:S01]  /*0930*/  UMOV UR31, URZ ;  /* 0x000000ff001f7c82 */ /* 0x000fe20008000000 */
[----:B------:R-:W-:Y:S01]  /*0940*/  UMOV UR32, 0x1 ;  /* 0x0000000100207882 */ /* 0x000fe20000000000 */
[----:B-1----:R-:W-:-:S04]  /*0950*/  UIMAD.WIDE.U32 UR6, UR33, UR5, URZ ;  /* 0x00000005210672a5 */ /* 0x002fc8000f8e00ff */
[----:B------:R-:W-:-:S04]  /*0960*/  UIADD3 UR5, UPT, UPT, UR33, -UR7, URZ ;  /* 0x8000000721057290 */ /* 0x000fc8000fffe0ff */
[----:B--2---:R-:W-:-:S04]  /*0970*/  USHF.R.U32.HI UR5, URZ, UR20, UR5 ;  /* 0x00000014ff057299 */ /* 0x004fc80008011605 */
[----:B------:R-:W-:-:S04]  /*0980*/  UIADD3 UR5, UPT, UPT, UR7, UR5, URZ ;  /* 0x0000000507057290 */ /* 0x000fc8000fffe0ff */
[----:B---3--:R-:W-:-:S04]  /*0990*/  USHF.R.U32.HI UR6, URZ, UR19, UR5 ;  /* 0x00000013ff067299 */ /* 0x008fc80008011605 */
[----:B------:R-:W-:-:S04]  /*09a0*/  UIADD3 UR6, UPT, UPT, -UR6, URZ, URZ ;  /* 0x000000ff06067290 */ /* 0x000fc8000fffe1ff */
[----:B------:R-:W-:Y:S01]  /*09b0*/  UIMAD UR6, UR6, UR4, UR33 ;  /* 0x00000004060672a4 */ /* 0x000fe2000f8e0221 */
[----:B------:R-:W1:Y:S03]  /*09c0*/  LDCU.64 UR4, c[0x0][0x5d8] ;  /* 0x0000bb00ff0477ac */ /* 0x000e660008000a00 */
[----:B-----5:R-:W-:-:S04]  /*09d0*/  UIMAD.WIDE.U32 UR8, UR6, UR8, URZ ;  /* 0x00000008060872a5 */ /* 0x020fc8000f8e00ff */
[----:B------:R-:W-:-:S04]  /*09e0*/  UIADD3 UR7, UPT, UPT, UR6, -UR9, URZ ;  /* 0x8000000906077290 */ /* 0x000fc8000fffe0ff */
[----:B----4-:R-:W-:-:S04]  /*09f0*/  USHF.R.U32.HI UR7, URZ, UR18, UR7 ;  /* 0x00000012ff077299 */ /* 0x010fc80008011607 */
[----:B------:R-:W-:Y:S01]  /*0a00*/  UIADD3 UR7, UPT, UPT, UR9, UR7, URZ ;  /* 0x0000000709077290 */ /* 0x000fe2000fffe0ff */
[----:B------:R-:W2:Y:S03]  /*0a10*/  LDCU UR9, c[0x0][0x370] ;  /* 0x00006e00ff0977ac */ /* 0x000ea60008000800 */
[----:B------:R-:W-:-:S04]  /*0a20*/  USHF.R.U32.HI UR8, URZ, UR17, UR7 ;  /* 0x00000011ff087299 */ /* 0x000fc80008011607 */
[----:B-1----:R-:W-:-:S07]  /*0a30*/  UIMAD.WIDE.U32 UR28, UR8, UR5, URZ ;  /* 0x00000005081c72a5 */ /* 0x002fce000f8e00ff */
[----:B------:R-:W-:Y:S01]  /*0a40*/  UMOV UR7, UR29 ;  /* 0x0000001d00077c82 */ /* 0x000fe20008000000 */
[----:B------:R-:W-:Y:S02]  /*0a50*/  ULEA UR29, UR30, UR22, 0x6 ;  /* 0x000000161e1d7291 */ /* 0x000fe4000f8e30ff */
[----:B------:R-:W-:Y:S01]  /*0a60*/  UIADD3 UR5, UPT, UPT, UR8, -UR7, URZ ;  /* 0x8000000708057290 */ /* 0x000fe2000fffe0ff */
[----:B------:R-:W1:Y:S03]  /*0a70*/  LDCU UR28, c[0x0][0x378] ;  /* 0x00006f00ff1c77ac */ /* 0x000e660008000800 */
[----:B------:R-:W-:Y:S02]  /*0a80*/  USHF.R.U32.HI UR5, URZ, UR16, UR5 ;  /* 0x00000010ff057299 */ /* 0x000fe40008011605 */
[----:B--2---:R-:W-:Y:S02]  /*0a90*/  UIMAD UR9, UR10, UR9, URZ ;  /* 0x000000090a0972a4 */ /* 0x004fe4000f8e02ff */
[----:B------:R-:W-:-:S04]  /*0aa0*/  UIADD3 UR7, UPT, UPT, UR7, UR5, URZ ;  /* 0x0000000507077290 */ /* 0x000fc8000fffe0ff */
[----:B------:R-:W-:-:S03]  /*0ab0*/  USHF.R.U32.HI UR7, URZ, UR15, UR7 ;  /* 0x0000000fff077299 */ /* 0x000fc60008011607 */
[----:B------:R-:W2:Y:S01]  /*0ac0*/  LDCU UR5, c[0x0][0x5cc] ;  /* 0x0000b980ff0577ac */ /* 0x000ea20008000800 */
[----:B------:R-:W-:Y:S02]  /*0ad0*/  UIADD3 UR7, UPT, UPT, -UR7, URZ, URZ ;  /* 0x000000ff07077290 */ /* 0x000fe4000fffe1ff */
[----:B-1----:R-:W-:Y:S02]  /*0ae0*/  UIMAD UR28, UR9, UR28, URZ ;  /* 0x0000001c091c72a4 */ /* 0x002fe4000f8e02ff */
[----:B------:R-:W-:Y:S02]  /*0af0*/  UIMAD UR7, UR7, UR4, UR8 ;  /* 0x00000004070772a4 */ /* 0x000fe4000f8e0208 */
[----:B------:R-:W-:Y:S01]  /*0b00*/  UIADD3 UR8, UPT, UPT, -UR8, URZ, URZ ;  /* 0x000000ff08087290 */ /* 0x000fe2000fffe1ff */
[----:B------:R-:W-:Y:S02]  /*0b10*/  UMOV UR4, 0x400 ;  /* 0x0000040000047882 */ /* 0x000fe40000000000 */
[----:B------:R-:W-:-:S02]  /*0b20*/  ULEA UR27, UR27, UR4, 0x18 ;  /* 0x000000041b1b7291 */ /* 0x000fc4000f8ec0ff */
[----:B------:R-:W-:Y:S02]  /*0b30*/  USHF.R.S32.HI UR4, URZ, 0x1f, UR28 ;  /* 0x0000001fff047899 */ /* 0x000fe4000801141c */
[----:B------:R-:W-:Y:S02]  /*0b40*/  ULEA UR30, UR30, UR27, 0xd ;  /* 0x0000001b1e1e7291 */ /* 0x000fe4000f8e68ff */
[----:B------:R-:W-:Y:S02]  /*0b50*/  ULEA.HI UR28, UR4, UR28, URZ, 0x2 ;  /* 0x0000001c041c7291 */ /* 0x000fe4000f8f10ff */
[----:B--2---:R-:W-:-:S12]  /*0b60*/  UIMAD UR5, UR8, UR5, UR6 ;  /* 0x00000005080572a4 */ /* 0x004fd8000f8e0206 */
.L_x_22:
[----:B------:R-:W-:Y:S02]  /*0b70*/  USHF.L.U32 UR4, UR32, 0x1f, URZ ;  /* 0x0000001f20047899 */ /* 0x000fe400080006ff */
[----:B------:R-:W-:Y:S02]  /*0b80*/  ULEA UR6, UR31, UR27, 0x3 ;  /* 0x0000001b1f067291 */ /* 0x000fe4000f8e18ff */
[----:B------:R-:W-:Y:S02]  /*0b90*/  USHF.L.U32 UR5, UR5, 0x2, URZ ;  /* 0x0000000205057899 */ /* 0x000fe400080006ff */
[----:B------:R-:W-:Y:S01]  /*0ba0*/  MOV R0, UR4 ;  /* 0x0000000400007c02 */ /* 0x000fe20008000f00 */
[----:B------:R-:W-:Y:S02]  /*0bb0*/  UIADD3 UR42, UP1, UPT, UR34, 0x40, URZ ;  /* 0x00000040222a7890 */ /* 0x000fe4000ff3e0ff */
[----:B------:R-:W-:Y:S02]  /*0bc0*/  UIADD3 UR40, UP0, UPT, UR34, 0xc0, URZ ;  /* 0x000000c022287890 */ /* 0x000fe4000ff1e0ff */
[----:B-1----:R1:W2:Y:S01]  /*0bd0*/  SYNCS.PHASECHK.TRANS64.TRYWAIT P1, [UR6+0x28], R0 ;  /* 0x00002800ff0075a7 */ /* 0x0022a20008021106 */
[----:B------:R-:W-:-:S02]  /*0be0*/  ULOP3.LUT UR6, UR5, 0x3, UR21, 0xf8, !UPT ;  /* 0x0000000305067892 */ /* 0x000fc4000f8ef815 */
[----:B------:R-:W-:Y:S02]  /*0bf0*/  ULEA UR7, UR7, UR29, 0x8 ;  /* 0x0000001d07077291 */ /* 0x000fe4000f8e40ff */
[----:B------:R-:W-:Y:S02]  /*0c00*/  ULEA.HI UR5, UR5, UR6, URZ, 0x1 ;  /* 0x0000000605057291 */ /* 0x000fe4000f8f08ff */
[----:B------:R-:W-:Y:S02]  /*0c10*/  UIADD3.X UR43, UPT, UPT, URZ, UR35, URZ, UP1, !UPT ;  /* 0x00000023ff2b7290 */ /* 0x000fe40008ffe4ff */
[----:B------:R-:W-:Y:S02]  /*0c20*/  ULOP3.LUT UR4, UR5, 0xfffffffe, URZ, 0xc0, !UPT ;  /* 0xfffffffe05047892 */ /* 0x000fe4000f8ec0ff */
[----:B------:R-:W-:Y:S02]  /*0c30*/  UIADD3.X UR41, UPT, UPT, URZ, UR35, URZ, UP0, !UPT ;  /* 0x00000023ff297290 */ /* 0x000fe400087fe4ff */
[----:B------:R-:W-:-:S02]  /*0c40*/  UISETP.NE.AND UP2, UPT, UR6, UR4, UPT ;  /* 0x000000040600728c */ /* 0x000fc4000bf45270 */
[----:B------:R-:W-:Y:S02]  /*0c50*/  USHF.R.U32.HI UR4, URZ, 0x1, UR5 ;  /* 0x00000001ff047899 */ /* 0x000fe40008011605 */
[----:B------:R-:W-:Y:S02]  /*0c60*/  UISETP.LT.AND UP2, UPT, UR6, URZ, UP2 ;  /* 0x000000ff0600728c */ /* 0x000fe40009741270 */
[----:B------:R-:W-:Y:S01]  /*0c70*/  UIADD3 UR11, UPT, UPT, UR4, -0x1, URZ ;  /* 0xffffffff040b7890 */ /* 0x000fe2000fffe0ff */
[----:B------:R-:W-:Y:S01]  /*0c80*/  UMOV UR38, URZ ;  /* 0x000000ff00267c82 */ /* 0x000fe20008000000 */
[----:B------:R-:W-:-:S07]  /*0c90*/  UPRMT UR37, URZ, 0x5410, UR26 ;  /* 0x00005410ff257896 */ /* 0x000fce000800001a */
[----:B------:R-:W-:Y:S02]  /*0ca0*/  @!UP2 UIADD3 UR11, UPT, UPT, UR4, URZ, URZ ;  /* 0x000000ff040ba290 */ /* 0x000fe4000fffe0ff */
[----:B------:R-:W-:Y:S02]  /*0cb0*/  UISETP.NE.AND UP2, UPT, UR14, URZ, UPT ;  /* 0x000000ff0e00728c */ /* 0x000fe4000bf45270 */
[----:B-1----:R-:W-:Y:S02]  /*0cc0*/  ULEA UR11, UR11, UR22, 0x8 ;  /* 0x000000160b0b7291 */ /* 0x002fe4000f8e40ff */
.L_x_21:
[----:B---3--:R-:W-:Y:S01]  /*0cd0*/  ULEA UR9, UR31, UR27, 0x3 ;  /* 0x0000001b1f097291 */ /* 0x008fe2000f8e18ff */
[----:B-12---:R-:W-:Y:S11]  /*0ce0*/  @P1 BRA `(.L_x_18) ;  /* 0x0000000000101947 */ /* 0x006ff60003800000 */
[----:B------:R-:W-:-:S06]  /*0cf0*/  USHF.L.U32 UR4, UR32, 0x1f, URZ ;  /* 0x0000001f20047899 */ /* 0x000fcc00080006ff */
[----:B------:R-:W-:-:S04]  /*0d00*/  MOV R0, UR4 ;  /* 0x0000000400007c02 */ /* 0x000fc80008000f00 */
[----:B------:R-:W1:Y:S02]  /*0d10*/  SYNCS.PHASECHK.TRANS64.TRYWAIT P0, [UR9+0x28], R0 ;  /* 0x00002800ff0075a7 */ /* 0x000e640008001109 */
[----:B-1----:R-:W-:Y:S05]  /*0d20*/  @!P0 BRA `(.L_x_19) ;  /* 0x0000003800a08947 */ /* 0x002fea0003800000 */
.L_x_18:
[----:B------:R-:W-:Y:S05]  /*0d30*/  BRA.U UP2, `(.L_x_20) ;  /* 0x00000001020c7547 */ /* 0x000fea000b800000 */
[----:B------:R-:W-:-:S13]  /*0d40*/  ELECT P0, URZ, PT ;  /* 0x0000000000ff782f */ /* 0x000fda0003800000 */
[----:B-1----:R-:W-:-:S04]  /*0d50*/  @P0 MOV R0, 0x10000 ;  /* 0x0001000000000802 */ /* 0x002fc80000000f00 */
[----:B------:R2:W-:Y:S03]  /*0d60*/  @P0 SYNCS.ARRIVE.TRANS64 RZ, [UR9], R0 ;  /* 0x00000000ffff09a7 */ /* 0x0005e60008000009 */
.L_x_20:
[----:B------:R-:W-:Y:S01]  /*0d70*/  USHF.L.U32 UR4, UR31, 0xd, URZ ;  /* 0x0000000d1f047899 */ /* 0x000fe200080006ff */
[----:B------:R-:W-:Y:S01]  /*0d80*/  PLOP3.LUT P1, PT, PT, PT, PT, 0x80, 0x8 ;  /* 0x000000000008781c */ /* 0x000fe20003f2f070 */
[----:B------:R-:W-:Y:S02]  /*0d90*/  UIADD3 UR31, UPT, UPT, UR31, 0x1, URZ ;  /* 0x000000011f1f7890 */ /* 0x000fe4000fffe0ff */
[----:B------:R-:W-:Y:S02]  /*0da0*/  UISETP.GT.U32.AND UP0, UPT, UR38, 0x3e, UPT ;  /* 0x0000003e2600788c */ /* 0x000fe4000bf04070 */
[----:B------:R-:W-:Y:S02]  /*0db0*/  UISETP.NE.AND UP1, UPT, UR31, 0x5, UPT ;  /* 0x000000051f00788c */ /* 0x000fe4000bf25270 */
[----:B------:R-:W-:Y:S02]  /*0dc0*/  UIADD3 UR8, UPT, UPT, UR27, UR4, UR4 ;  /* 0x000000041b087290 */ /* 0x000fe4000fffe004 */
[----:B------:R-:W-:Y:S01]  /*0dd0*/  USEL UR5, URZ, 0x1, UP1 ;  /* 0x00000001ff057887 */ /* 0x000fe20008800000 */
[----:B------:R-:W-:Y:S01]  /*0de0*/  PLOP3.LUT P0, PT, PT, PT, UP0, 0x80, 0x8 ;  /* 0x000000000008781c */ /* 0x000fe20003f0f008 */
[----:B------:R-:W-:-:S02]  /*0df0*/  UIADD3 UR4, UPT, UPT, UR30, UR4, UR4 ;  /* 0x000000041e047290 */ /* 0x000fc4000fffe004 */
[----:B------:R-:W-:Y:S02]  /*0e00*/  ULOP3.LUT UR32, UR32, UR5, URZ, 0x3c, !UPT ;  /* 0x0000000520207292 */ /* 0x000fe4000f8e3cff */
[----:B------:R-:W-:Y:S02]  /*0e10*/  USEL UR31, UR31, URZ, UP1 ;  /* 0x000000ff1f1f7287 */ /* 0x000fe40008800000 */
[----:B------:R-:W-:Y:S02]  /*0e20*/  USHF.L.U32 UR10, UR38, 0x6, URZ ;  /* 0x00000006260a7899 */ /* 0x000fe400080006ff */
[----:B------:R-:W-:Y:S02]  /*0e30*/  ULOP3.LUT UR9, UR9, 0xfefffff8, URZ, 0xc0, !UPT ;  /* 0xfefffff809097892 */ /* 0x000fe4000f8ec0ff */
[----:B------:R-:W-:Y:S02]  /*0e40*/  UIADD3 UR8, UPT, UPT, UR8, 0xc400, URZ ;  /* 0x0000c40008087890 */ /* 0x000fe4000fffe0ff */
[----:B------:R-:W-:-:S02]  /*0e50*/  UIADD3 UR4, UPT, UPT, UR4, 0x20400, URZ ;  /* 0x0002040004047890 */ /* 0x000fc4000fffe0ff */
[----:B------:R-:W-:Y:S02]  /*0e60*/  @!UP0 USHF.L.U32 UR6, UR32, 0x1f, URZ ;  /* 0x0000001f20068899 */ /* 0x000fe400080006ff */
[----:B------:R-:W-:Y:S01]  /*0e70*/  @!UP0 ULEA UR36, UR31, UR27, 0x3 ;  /* 0x0000001b1f248291 */ /* 0x000fe2000f8e18ff */
[----:B------:R-:W-:Y:S02]  /*0e80*/  UMOV UR5, UR9 ;  /* 0x0000000900057c82 */ /* 0x000fe40008000000 */
[----:B------:R3:W-:Y:S01]  /*0e90*/  UTMALDG.2D.2CTA [UR8], [UR42], desc[URZ] ;  /* 0x0000ff082a0075b4 */ /* 0x0007e20008209000 */
[----:B-12---:R-:W-:Y:S01]  /*0ea0*/  IMAD.U32 R0, RZ, RZ, UR6 ;  /* 0x00000006ff007e24 */ /* 0x006fe2000f8e00ff */
[----:B------:R-:W-:Y:S01]  /*0eb0*/  UMOV UR6, UR10 ;  /* 0x0000000a00067c82 */ /* 0x000fe20008000000 */
[----:B------:R-:W-:-:S04]  /*0ec0*/  UIADD3 UR38, UPT, UPT, UR38, 0x1, URZ ;  /* 0x0000000126267890 */ /* 0x000fc8000fffe0ff */
[----:B------:R-:W-:Y:S01]  /*0ed0*/  UISETP.NE.AND UP0, UPT, UR38, 0x40, UPT ;  /* 0x000000402600788c */ /* 0x000fe2000bf05270 */
[----:B------:R3:W-:Y:S01]  /*0ee0*/  UTMALDG.2D.MULTICAST.2CTA [UR4], [UR40], UR37, desc[URZ] ;  /* 0x0000ff04280073b4 */ /* 0x0007e20008209825 */
[----:B------:R3:W1:Y:S07]  /*0ef0*/  @!P0 SYNCS.PHASECHK.TRANS64.TRYWAIT P1, [UR36+0x28], R0 ;  /* 0x00002800ff0085a7 */ /* 0x00066e0008021124 */
[----:B------:R-:W-:Y:S05]  /*0f00*/  BRA.U UP0, `(.L_x_21) ;  /* 0xfffffffd00707547 */ /* 0x000fea000b83ffff */
[----:B---3--:R-:W2:Y:S01]  /*0f10*/  LDCU.64 UR4, c[0x0][0x5c0] ;  /* 0x0000b800ff0477ac */ /* 0x008ea20008000a00 */
[----:B------:R-:W-:-:S04]  /*0f20*/  ULEA.HI.SX32 UR33, UR28, UR33, 0x1e ;  /* 0x000000211c217291 */ /* 0x000fc8000f8ff2ff */
[----:B------:R-:W-:Y:S02]  /*0f30*/  UISETP.GE.AND UP0, UPT, UR33, 0x80, UPT ;  /* 0x000000802100788c */ /* 0x000fe4000bf06270 */
[----:B--2---:R-:W-:Y:S01]  /*0f40*/  UIMAD.WIDE.U32 UR6, UR33, UR5, URZ ;  /* 0x00000005210672a5 */ /* 0x004fe2000f8e00ff */
[----:B------:R-:W2:Y:S03]  /*0f50*/  LDCU UR5, c[0x0][0x5d0] ;  /* 0x0000ba00ff0577ac */ /* 0x000ea60008000800 */
[----:B------:R-:W-:-:S04]  /*0f60*/  UIADD3 UR6, UPT, UPT, UR33, -UR7, URZ ;  /* 0x8000000721067290 */ /* 0x000fc8000fffe0ff */
[----:B------:R-:W-:-:S04]  /*0f70*/  USHF.R.U32.HI UR6, URZ, UR20, UR6 ;  /* 0x00000014ff067299 */ /* 0x000fc80008011606 */
[----:B------:R-:W-:-:S04]  /*0f80*/  UIADD3 UR6, UPT, UPT, UR7, UR6, URZ ;  /* 0x0000000607067290 */ /* 0x000fc8000fffe0ff */
[----:B------:R-:W-:-:S04]  /*0f90*/  USHF.R.U32.HI UR6, URZ, UR19, UR6 ;  /* 0x00000013ff067299 */ /* 0x000fc80008011606 */
[----:B------:R-:W-:-:S04]  /*0fa0*/  UIADD3 UR6, UPT, UPT, -UR6, URZ, URZ ;  /* 0x000000ff06067290 */ /* 0x000fc8000fffe1ff */
[----:B------:R-:W-:-:S04]  /*0fb0*/  UIMAD UR6, UR4, UR6, UR33 ;  /* 0x00000006040672a4 */ /* 0x000fc8000f8e0221 */
[----:B--2---:R-:W-:Y:S01]  /*0fc0*/  UIMAD.WIDE.U32 UR8, UR6, UR5, URZ ;  /* 0x00000005060872a5 */ /* 0x004fe2000f8e00ff */
[----:B------:R-:W2:Y:S03]  /*0fd0*/  LDCU.64 UR4, c[0x0][0x5d8] ;  /* 0x0000bb00ff0477ac */ /* 0x000ea60008000a00 */
[----:B------:R-:W-:-:S04]  /*0fe0*/  UIADD3 UR7, UPT, UPT, UR6, -UR9, URZ ;  /* 0x8000000906077290 */ /* 0x000fc8000fffe0ff */
[----:B------:R-:W-:-:S04]  /*0ff0*/  USHF.R.U32.HI UR7, URZ, UR18, UR7 ;  /* 0x00000012ff077299 */ /* 0x000fc80008011607 */
[----:B------:R-:W-:-:S04]  /*1000*/  UIADD3 UR7, UPT, UPT, UR9, UR7, URZ ;  /* 0x0000000709077290 */ /* 0x000fc8000fffe0ff */
[----:B------:R-:W-:-:S04]  /*1010*/  USHF.R.U32.HI UR7, URZ, UR17, UR7 ;  /* 0x00000011ff077299 */ /* 0x000fc80008011607 */
[----:B--2---:R-:W-:Y:S01]  /*1020*/  UIMAD.WIDE.U32 UR8, UR7, UR5, URZ ;  /* 0x00000005070872a5 */ /* 0x004fe2000f8e00ff */
[----:B------:R-:W2:Y:S03]  /*1030*/  LDCU UR5, c[0x0][0x5cc] ;  /* 0x0000b980ff0577ac */ /* 0x000ea60008000800 */
[----:B------:R-:W-:-:S04]  /*1040*/  UIADD3 UR8, UPT, UPT, UR7, -UR9, URZ ;  /* 0x8000000907087290 */ /* 0x000fc8000fffe0ff */
[----:B------:R-:W-:-:S04]  /*1050*/  USHF.R.U32.HI UR8, URZ, UR16, UR8 ;  /* 0x00000010ff087299 */ /* 0x000fc80008011608 */
[----:B------:R-:W-:Y:S02]  /*1060*/  UIADD3 UR8, UPT, UPT, UR9, UR8, URZ ;  /* 0x0000000809087290 */ /* 0x000fe4000fffe0ff */
[----:B------:R-:W-:Y:S02]  /*1070*/  UIADD3 UR9, UPT, UPT, -UR7, URZ, URZ ;  /* 0x000000ff07097290 */ /* 0x000fe4000fffe1ff */
[----:B------:R-:W-:Y:S02]  /*1080*/  USHF.R.U32.HI UR8, URZ, UR15, UR8 ;  /* 0x0000000fff087299 */ /* 0x000fe40008011608 */
[----:B--2---:R-:W-:Y:S02]  /*1090*/  UIMAD UR5, UR5, UR9, UR6 ;  /* 0x00000009050572a4 */ /* 0x004fe4000f8e0206 */
[----:B------:R-:W-:-:S04]  /*10a0*/  UIADD3 UR8, UPT, UPT, -UR8, URZ, URZ ;  /* 0x000000ff08087290 */ /* 0x000fc8000fffe1ff */
[----:B------:R-:W-:Y:S01]  /*10b0*/  UIMAD UR7, UR4, UR8, UR7 ;  /* 0x00000008040772a4 */ /* 0x000fe2000f8e0207 */
[----:B------:R-:W-:Y:S11]  /*10c0*/  BRA.U !UP0, `(.L_x_22) ;  /* 0xfffffff908a87547 */ /* 0x000ff6000b83ffff */
.L_x_17:
[----:B-1----:R-:W-:Y:S01]  /*10d0*/  UIADD3 UR5, UPT, UPT, UR31, 0x2, URZ ;  /* 0x000000021f057890 */ /* 0x002fe2000fffe0ff */
[----:B------:R-:W1:Y:S01]  /*10e0*/  S2UR UR27, SR_CgaCtaId ;  /* 0x00000000001b79c3 */ /* 0x000e620000008800 */
[----:B------:R-:W-:-:S04]  /*10f0*/  UISETP.NE.AND UP0, UPT, UR31, 0x4, UPT ;  /* 0x000000041f00788c */ /* 0x000fc8000bf05270 */
[----:B------:R-:W-:-:S04]  /*1100*/  USEL UR5, UR5, 0x1, UP0 ;  /* 0x0000000105057887 */ /* 0x000fc80008000000 */
[----:B------:R-:W-:Y:S02]  /*1110*/  UIADD3 UR4, UPT, UPT, UR5, 0x1, URZ ;  /* 0x0000000105047890 */ /* 0x000fe4000fffe0ff */
[----:B------:R-:W-:-:S04]  /*1120*/  UISETP.NE.AND UP1, UPT, UR5, 0x5, UPT ;  /* 0x000000050500788c */ /* 0x000fc8000bf25270 */
[----:B------:R-:W-:Y:S02]  /*1130*/  USEL UR4, UR4, 0x1, UP1 ;  /* 0x0000000104047887 */ /* 0x000fe40008800000 */
[----:B------:R-:W-:Y:S02]  /*1140*/  UISETP.EQ.XOR UP1, UPT, UR31, 0x4, !UP1 ;  /* 0x000000041f00788c */ /* 0x000fe4000cf22a70 */
[----:B------:R-:W-:Y:S02]  /*1150*/  UIADD3 UR6, UPT, UPT, UR4, 0x1, URZ ;  /* 0x0000000104067890 */ /* 0x000fe4000fffe0ff */
[----:B------:R-:W-:Y:S02]  /*1160*/  UISETP.NE.AND UP0, UPT, UR4, 0x5, UPT ;  /* 0x000000050400788c */ /* 0x000fe4000bf05270 */
[----:B------:R-:W-:Y:S02]  /*1170*/  UISETP.EQ.XOR UP1, UPT, UR4, 0x5, UP1 ;  /* 0x000000050400788c */ /* 0x000fe40008f22a70 */
[----:B------:R-:W-:Y:S01]  /*1180*/  USEL UR6, UR6, 0x1, UP0 ;  /* 0x0000000106067887 */ /* 0x000fe20008000000 */
[----:B------:R-:W-:-:S03]  /*1190*/  UMOV UR4, 0x400 ;  /* 0x0000040000047882 */ /* 0x000fc60000000000 */
[----:B------:R-:W-:Y:S02]  /*11a0*/  UISETP.EQ.XOR UP1, UPT, UR6, 0x5, UP1 ;  /* 0x000000050600788c */ /* 0x000fe40008f22a70 */
[----:B------:R-:W-:Y:S02]  /*11b0*/  UISETP.NE.AND UP0, UPT, UR6, 0x5, UPT ;  /* 0x000000050600788c */ /* 0x000fe4000bf05270 */
[----:B------:R-:W-:Y:S02]  /*11c0*/  USEL UR5, URZ, 0x1, !UP1 ;  /* 0x00000001ff057887 */ /* 0x000fe4000c800000 */
[----:B-1----:R-:W-:Y:S02]  /*11d0*/  ULEA UR4, UR27, UR4, 0x18 ;  /* 0x000000041b047291 */ /* 0x002fe4000f8ec0ff */
[----:B------:R-:W-:Y:S02]  /*11e0*/  ULOP3.LUT UR5, UR32, UR5, URZ, 0x3c, !UPT ;  /* 0x0000000520057292 */ /* 0x000fe4000f8e3cff */
[----:B------:R-:W-:-:S02]  /*11f0*/  USEL UR6, UR6, URZ, UP0 ;  /* 0x000000ff06067287 */ /* 0x000fc40008000000 */
[----:B------:R-:W-:Y:S02]  /*1200*/  USHF.L.U32 UR5, UR5, 0x1f, URZ ;  /* 0x0000001f05057899 */ /* 0x000fe400080006ff */
[----:B------:R-:W-:Y:S02]  /*1210*/  ULEA UR4, UR6, UR4, 0x3 ;  /* 0x0000000406047291 */ /* 0x000fe4000f8e18ff */
[----:B------:R-:W-:Y:S02]  /*1220*/  UISETP.NE.AND UP0, UPT, UR14, URZ, UPT ;  /* 0x000000ff0e00728c */ /* 0x000fe4000bf05270 */
[----:B------:R-:W-:-:S05]  /*1230*/  MOV R0, UR5 ;  /* 0x0000000500007c02 */ /* 0x000fca0008000f00 */
[----:B------:R-:W1:Y:S02]  /*1240*/  SYNCS.PHASECHK.TRANS64.TRYWAIT P0, [UR4+0x28], R0 ;  /* 0x00002800ff0075a7 */ /* 0x000e640008001104 */
[----:B-1----:R-:W-:Y:S05]  /*1250*/  @!P0 BRA `(.L_x_23) ;  /* 0x0000003400748947 */ /* 0x002fea0003800000 */
.L_x_59:
[----:B------:R-:W-:Y:S05]  /*1260*/  BRA.U UP0, `(.L_x_16) ;  /* 0x00000001000c7547 */ /* 0x000fea000b800000 */
[----:B------:R-:W-:-:S13]  /*1270*/  ELECT P0, URZ, PT ;  /* 0x0000000000ff782f */ /* 0x000fda0003800000 */
[----:B-1----:R-:W-:-:S04]  /*1280*/  @P0 MOV R0, 0x10000 ;  /* 0x0001000000000802 */ /* 0x002fc80000000f00 */
[----:B------:R1:W-:Y:S03]  /*1290*/  @P0 SYNCS.ARRIVE.TRANS64 RZ, [UR4], R0 ;  /* 0x00000000ffff09a7 */ /* 0x0003e60008000004 */
.L_x_16:
[----:B------:R-:W-:-:S09]  /*12a0*/  UISETP.NE.AND UP0, UPT, UR23, 0x4, UPT ;  /* 0x000000041700788c */ /* 0x000fd2000bf05270 */
[----:B------:R-:W-:Y:S05]  /*12b0*/  BRA.U UP0, `(.L_x_24) ;  /* 0x0000000900447547 */ /* 0x000fea000b800000 */
[----:B-1----:R-:W1:Y:S08]  /*12c0*/  S2UR UR5, SR_CTAID.Z ;  /* 0x00000000000579c3 */ /* 0x002e700000002700 */
[----:B------:R-:W-:Y:S01]  /*12d0*/  BAR.SYNC.DEFER_BLOCKING 0x2, 0xa0 ;  /* 0x0082800000007b1d */ /* 0x000fe20000010000 */
[----:B------:R-:W-:Y:S01]  /*12e0*/  HFMA2 R6, -RZ, RZ, 0, 5.9604644775390625e-08 ;  /* 0x00000001ff067431 */ /* 0x000fe200000001ff */
[----:B------:R-:W-:Y:S01]  /*12f0*/  MOV R5, 0x1 ;  /* 0x0000000100057802 */ /* 0x000fe20000000f00 */
[----:B-1----:R-:W-:-:S09]  /*1300*/  UISETP.GT.U32.AND UP0, UPT, UR5, 0x7f, UPT ;  /* 0x0000007f0500788c */ /* 0x002fd2000bf04070 */
[----:B------:R-:W-:Y:S05]  /*1310*/  BRA.U UP0, `(.L_x_25) ;  /* 0x0000000500f87547 */ /* 0x000fea000b800000 */
[----:B------:R-:W-:Y:S01]  /*1320*/  UMOV UR4, 0x400 ;  /* 0x0000040000047882 */ /* 0x000fe20000000000 */
[----:B------:R-:W1:Y:S01]  /*1330*/  LDCU UR8, c[0x0][0x374] ;  /* 0x00006e80ff0877ac */ /* 0x000e620008000800 */
[----:B------:R-:W-:Y:S01]  /*1340*/  MOV R5, 0x1 ;  /* 0x0000000100057802 */ /* 0x000fe20000000f00 */
[----:B------:R-:W-:Y:S01]  /*1350*/  ULEA UR4, UR27, UR4, 0x18 ;  /* 0x000000041b047291 */ /* 0x000fe2000f8ec0ff */
[----:B------:R-:W1:Y:S01]  /*1360*/  LDCU UR7, c[0x0][0x370] ;  /* 0x00006e00ff0777ac */ /* 0x000e620008000800 */
[----:B------:R-:W5:Y:S07]  /*1370*/  LDCU UR6, c[0x0][0x378] ;  /* 0x00006f00ff0677ac */ /* 0x000f6e0008000800 */
[----:B------:R-:W4:Y:S01]  /*1380*/  LDS R0, [UR4+0x78] ;  /* 0x00007804ff007984 */ /* 0x000f220008000800 */
[----:B------:R-:W-:Y:S01]  /*1390*/  ULOP3.LUT UR28, UR13, 0x1, URZ, 0x3c, !UPT ;  /* 0x000000010d1c7892 */ /* 0x000fe2000f8e3cff */
[----:B------:R-:W-:Y:S01]  /*13a0*/  UMOV UR10, 0x5 ;  /* 0x00000005000a7882 */ /* 0x000fe20000000000 */
[----:B------:R-:W-:-:S02]  /*13b0*/  ULOP3.LUT UR9, UR27, 0x3, URZ, 0xc0, !UPT ;  /* 0x000000031b097892 */ /* 0x000fc4000f8ec0ff */
[----:B------:R-:W-:Y:S01]  /*13c0*/  USHF.L.U32 UR10, UR10, UR28, URZ ;  /* 0x0000001c0a0a7299 */ /* 0x000fe200080006ff */
[----:B------:R-:W-:Y:S01]  /*13d0*/  UMOV UR49, 0x10402010 ;  /* 0x1040201000317882 */ /* 0x000fe20000000000 */
[----:B------:R-:W-:Y:S01]  /*13e0*/  UIADD3 UR28, UPT, UPT, UR24, UR28, URZ ;  /* 0x0000001c181c7290 */ /* 0x000fe2000fffe0ff */
[----:B------:R-:W-:Y:S01]  /*13f0*/  UMOV UR11, 0x1 ;  /* 0x00000001000b7882 */ /* 0x000fe20000000000 */
[----:B------:R-:W-:Y:S02]  /*1400*/  UIADD3 UR27, UPT, UPT, UR4, 0xc400, URZ ;  /* 0x0000c400041b7890 */ /* 0x000fe4000fffe0ff */
[----:B------:R-:W-:Y:S02]  /*1410*/  UIADD3 UR24, UPT, UPT, UR4, 0x20400, URZ ;  /* 0x0002040004187890 */ /* 0x000fe4000fffe0ff */
[----:B-1----:R-:W-:Y:S02]  /*1420*/  UIMAD UR7, UR8, UR7, URZ ;  /* 0x00000007080772a4 */ /* 0x002fe4000f8e02ff */
[----:B------:R-:W-:-:S02]  /*1430*/  USEL UR48, URZ, 0x4000, UP6 ;  /* 0x00004000ff307887 */ /* 0x000fc4000b000000 */
[----:B------:R-:W-:Y:S02]  /*1440*/  USEL UR49, UR49, 0x10400010, !UP5 ;  /* 0x1040001031317887 */ /* 0x000fe4000e800000 */
[----:B------:R-:W-:Y:S02]  /*1450*/  USHF.L.U32 UR9, UR11, UR9, URZ ;  /* 0x000000090b097299 */ /* 0x000fe400080006ff */
[----:B------:R-:W-:Y:S02]  /*1460*/  USHF.L.U32 UR11, UR11, UR28, URZ ;  /* 0x0000001c0b0b7299 */ /* 0x000fe400080006ff */
[----:B------:R-:W-:Y:S02]  /*1470*/  USHF.R.U32.HI UR27, URZ, 0x4, UR27 ;  /* 0x00000004ff1b7899 */ /* 0x000fe4000801161b */
[----:B------:R-:W-:Y:S02]  /*1480*/  USHF.R.U32.HI UR24, URZ, 0x4, UR24 ;  /* 0x00000004ff187899 */ /* 0x000fe40008011618 */
[----:B-----5:R-:W-:-:S02]  /*1490*/  UIMAD UR6, UR7, UR6, URZ ;  /* 0x00000006070672a4 */ /* 0x020fc4000f8e02ff */
[----:B------:R-:W-:Y:S02]  /*14a0*/  UIADD3 UR49, UPT, UPT, UR48, UR49, URZ ;  /* 0x0000003130317290 */ /* 0x000fe4000fffe0ff */
[----:B------:R-:W-:Y:S02]  /*14b0*/  ULOP3.LUT UR9, UR11, UR9, UR10, 0xfe, !UPT ;  /* 0x000000090b097292 */ /* 0x000fe4000f8efe0a */
[----:B------:R-:W-:Y:S02]  /*14c0*/  ULOP3.LUT UR27, UR27, 0x3fc0, URZ, 0xc0, !UPT ;  /* 0x00003fc01b1b7892 */ /* 0x000fe4000f8ec0ff */
[----:B------:R-:W-:Y:S01]  /*14d0*/  ULOP3.LUT UR10, UR24, 0x3fc0, URZ, 0xc0, !UPT ;  /* 0x00003fc0180a7892 */ /* 0x000fe2000f8ec0ff */
[----:B----4-:R-:W-:Y:S01]  /*14e0*/  R2UR UR34, R0 ;  /* 0x00000000002272ca */ /* 0x010fe200000e0000 */
[----:B------:R-:W-:Y:S02]  /*14f0*/  USHF.R.S32.HI UR33, URZ, 0x1f, UR6 ;  /* 0x0000001fff217899 */ /* 0x000fe40008011406 */
[----:B------:R-:W-:-:S02]  /*1500*/  ULOP3.LUT UR26, UR9, 0xffff, UR26, 0xc8, !UPT ;  /* 0x0000ffff091a7892 */ /* 0x000fc4000f8ec81a */
[----:B------:R-:W-:Y:S02]  /*1510*/  ULOP3.LUT UR25, UR25, 0xffff, URZ, 0xc0, !UPT ;  /* 0x0000ffff19197892 */ /* 0x000fe4000f8ec0ff */
[----:B------:R-:W-:Y:S02]  /*1520*/  UISETP.NE.AND UP0, UPT, UR14, URZ, UPT ;  /* 0x000000ff0e00728c */ /* 0x000fe4000bf05270 */
[----:B------:R-:W-:Y:S02]  /*1530*/  ULOP3.LUT UR9, UR27, 0x10000, URZ, 0xfc, !UPT ;  /* 0x000100001b097892 */ /* 0x000fe4000f8efcff */
[----:B------:R-:W-:Y:S02]  /*1540*/  ULOP3.LUT UR10, UR10, 0x10000, URZ, 0xfc, !UPT ;  /* 0x000100000a0a7892 */ /* 0x000fe4000f8efcff */
[----:B------:R-:W-:Y:S02]  /*1550*/  ULEA.HI UR33, UR33, UR6, URZ, 0x2 ;  /* 0x0000000621217291 */ /* 0x000fe4000f8f10ff */
[----:B------:R-:W-:Y:S01]  /*1560*/  UISETP.NE.AND UP1, UPT, UR14, URZ, UPT ;  /* 0x000000ff0e00728c */ /* 0x000fe2000bf25270 */
[----:B------:R-:W-:Y:S01]  /*1570*/  UMOV UR24, UR5 ;  /* 0x0000000500187c82 */ /* 0x000fe20008000000 */
[----:B------:R-:W-:Y:S01]  /*1580*/  UMOV UR32, URZ ;  /* 0x000000ff00207c82 */ /* 0x000fe20008000000 */
[----:B------:R-:W-:Y:S01]  /*1590*/  UMOV UR31, URZ ;  /* 0x000000ff001f7c82 */ /* 0x000fe20008000000 */
[----:B------:R-:W-:Y:S01]  /*15a0*/  UMOV UR30, URZ ;  /* 0x000000ff001e7c82 */ /* 0x000fe20008000000 */
[----:B------:R-:W-:Y:S01]  /*15b0*/  UMOV UR48, URZ ;  /* 0x000000ff00307c82 */ /* 0x000fe20008000000 */
[----:B------:R-:W-:Y:S01]  /*15c0*/  UMOV UR40, URZ ;  /* 0x000000ff00287c82 */ /* 0x000fe20008000000 */
[----:B------:R-:W-:Y:S01]  /*15d0*/  UMOV UR41, UR49 ;  /* 0x0000003100297c82 */ /* 0x000fe20008000000 */
[----:B------:R-:W-:Y:S01]  /*15e0*/  UMOV UR38, URZ ;  /* 0x000000ff00267c82 */ /* 0x000fe20008000000 */
[----:B------:R-:W-:Y:S01]  /*15f0*/  UMOV UR39, UR49 ;  /* 0x0000003100277c82 */ /* 0x000fe20008000000 */
[----:B------:R-:W-:Y:S01]  /*1600*/  UMOV UR36, URZ ;  /* 0x000000ff00247c82 */ /* 0x000fe20008000000 */
[----:B------:R-:W-:-:S05]  /*1610*/  UMOV UR37, UR49 ;  /* 0x0000003100257c82 */ /* 0x000fca0008000000 */
.L_x_33:
[----:B-1----:R-:W-:Y:S01]  /*1620*/  PLOP3.LUT P1, PT, PT, PT, PT, 0x80, 0x8 ;  /* 0x000000000008781c */ /* 0x002fe20003f2f070 */
[----:B----4-:R-:W-:Y:S02]  /*1630*/  ULEA UR8, UR32, UR34, 0x8 ;  /* 0x0000002220087291 */ /* 0x010fe4000f8e40ff */
[----:B------:R-:W-:Y:S02]  /*1640*/  ULEA.HI.SX32 UR24, UR33, UR24, 0x1e ;  /* 0x0000001821187291 */ /* 0x000fe4000f8ff2ff */
[----:B------:R-:W-:Y:S02]  /*1650*/  UPLOP3.LUT UP4, UPT, UPT, UPT, UPT, 0x40, 0x4 ;  /* 0x000000000004789c */ /* 0x000fe40003f8e870 */
[----:B------:R-:W-:Y:S01]  /*1660*/  ULEA UR7, UR32, UR4, 0x3 ;  /* 0x0000000420077291 */ /* 0x000fe2000f8e18ff */
[----:B-----5:R-:W-:Y:S11]  /*1670*/  BRA.U UP0, `(.L_x_26) ;  /* 0x00000001001c7547 */ /* 0x020ff6000b800000 */
[----:B------:R-:W-:Y:S01]  /*1680*/  USHF.L.U32 UR5, UR31, 0x1f, URZ ;  /* 0x0000001f1f057899 */ /* 0x000fe200080006ff */
[----:B------:R-:W-:Y:S01]  /*1690*/  SHF.L.U32 R2, R5, 0x1f, RZ ;  /* 0x0000001f05027819 */ /* 0x000fe200000006ff */
[----:B------:R-:W-:-:S04]  /*16a0*/  ULEA UR6, UR30, UR4, 0x3 ;  /* 0x000000041e067291 */ /* 0x000fc8000f8e18ff */
[----:B------:R-:W-:-:S05]  /*16b0*/  MOV R0, UR5 ;  /* 0x0000000500007c02 */ /* 0x000fca0008000f00 */
[----:B------:R1:W4:Y:S01]  /*16c0*/  SYNCS.PHASECHK.TRANS64.TRYWAIT P1, [UR6], R0 ;  /* 0x00000000ff0075a7 */ /* 0x0003220008021106 */
[----:B------:R-:W5:Y:S02]  /*16d0*/  SYNCS.PHASECHK.TRANS64.TRYWAIT P0, [UR7+0x60], R2 ;  /* 0x00006002ff0075a7 */ /* 0x000f640008001107 */
[----:B-1--45:R-:W-:Y:S05]  /*16e0*/  @!P0 BRA `(.L_x_27) ;  /* 0x0000003000708947 */ /* 0x032fea0003800000 */
.L_x_26:
[----:B------:R-:W-:-:S05]  /*16f0*/  UMOV UR29, URZ ;  /* 0x000000ff001d7c82 */ /* 0x000fca0008000000 */
.L_x_31:
[----:B-1--45:R-:W-:Y:S05]  /*1700*/  BRA.U UP0, `(.L_x_28) ;  /* 0x0000000100887547 */ /* 0x032fea000b800000 */
[----:B------:R-:W-:Y:S02]  /*1710*/  USHF.L.U32 UR11, UR30, 0xa, URZ ;  /* 0x0000000a1e0b7899 */ /* 0x000fe400080006ff */
[----:B------:R-:W-:Y:S02]  /*1720*/  ULEA UR5, UR30, UR4, 0x3 ;  /* 0x000000041e057291 */ /* 0x000fe4000f8e18ff */
[----:B------:R-:W-:Y:S02]  /*1730*/  UIADD3 UR6, UPT, UPT, UR11, 0x6, URZ ;  /* 0x000000060b067890 */ /* 0x000fe4000fffe0ff */
[----:B------:R-:W-:Y:S02]  /*1740*/  UIADD3 UR52, UPT, UPT, UR11, UR10, URZ ;  /* 0x0000000a0b347290 */ /* 0x000fe4000fffe0ff */
[----:B------:R-:W-:Y:S02]  /*1750*/  UIADD3 UR28, UPT, UPT, UR6, UR10, URZ ;  /* 0x0000000a061c7290 */ /* 0x000fe4000fffe0ff */
[----:B------:R-:W-:Y:S02]  /*1760*/  UIADD3 UR50, UPT, UPT, UR11, UR9, URZ ;  /* 0x000000090b327290 */ /* 0x000fe4000fffe0ff */
[----:B------:R-:W-:Y:S02]  /*1770*/  UIADD3 UR46, UPT, UPT, UR10, 0x2, UR11 ;  /* 0x000000020a2e7890 */ /* 0x000fe4000fffe00b */
[----:B------:R-:W-:Y:S02]  /*1780*/  UIADD3 UR44, UPT, UPT, UR9, 0x2, UR11 ;  /* 0x00000002092c7890 */ /* 0x000fe4000fffe00b */
[----:B------:R-:W-:Y:S02]  /*1790*/  UIADD3 UR42, UPT, UPT, UR10, 0x4, UR11 ;  /* 0x000000040a2a7890 */ /* 0x000fe4000fffe00b */
[----:B------:R-:W-:Y:S02]  /*17a0*/  UIADD3 UR54, UPT, UPT, UR9, 0x4, UR11 ;  /* 0x0000000409367890 */ /* 0x000fe4000fffe00b */
[----:B------:R-:W-:Y:S02]  /*17b0*/  UIADD3 UR27, UPT, UPT, UR5, 0x28, URZ ;  /* 0x00000028051b7890 */ /* 0x000fe4000fffe0ff */
[----:B------:R-:W-:Y:S01]  /*17c0*/  UIADD3 UR6, UPT, UPT, UR6, UR9, URZ ;  /* 0x0000000906067290 */ /* 0x000fe2000fffe0ff */
[----:B------:R-:W-:Y:S01]  /*17d0*/  UMOV UR53, 0x40004040 ;  /* 0x4000404000357882 */ /* 0x000fe20000000000 */
[----:B------:R-:W-:Y:S01]  /*17e0*/  UMOV UR51, 0x40004040 ;  /* 0x4000404000337882 */ /* 0x000fe20000000000 */
[----:B------:R-:W-:Y:S01]  /*17f0*/  UMOV UR47, 0x40004040 ;  /* 0x40004040002f7882 */ /* 0x000fe20000000000 */
[----:B------:R-:W-:Y:S01]  /*1800*/  UMOV UR45, 0x40004040 ;  /* 0x40004040002d7882 */ /* 0x000fe20000000000 */
[----:B------:R-:W-:Y:S01]  /*1810*/  UMOV UR43, 0x40004040 ;  /* 0x40004040002b7882 */ /* 0x000fe20000000000 */
[----:B------:R-:W-:Y:S01]  /*1820*/  UMOV UR55, 0x40004040 ;  /* 0x4000404000377882 */ /* 0x000fe20000000000 */
[----:B------:R-:W-:Y:S05]  /*1830*/  @P1 BRA `(.L_x_29) ;  /* 0x0000000000101947 */ /* 0x000fea0003800000 */
[----:B------:R-:W-:Y:S06]  /*1840*/  USHF.L.U32 UR11, UR31, 0x1f, URZ ;  /* 0x0000001f1f0b7899 */ /* 0x000fec00080006ff */
[----:B-1----:R-:W-:Y:S04]  /*1850*/  MOV R0, UR11 ;  /* 0x0000000b00007c02 */ /* 0x002fe80008000f00 */
[----:B------:R-:W1:Y:S02]  /*1860*/  SYNCS.PHASECHK.TRANS64.TRYWAIT P0, [UR5], R0 ;  /* 0x00000000ff0075a7 */ /* 0x000e640008001105 */
[----:B-1----:R-:W-:Y:S05]  /*1870*/  @!P0 BRA `(.L_x_30) ;  /* 0x0000003000288947 */ /* 0x002fea0003800000 */
.L_x_29:
[----:B------:R4:W-:Y:S01]  /*1880*/  UTCHMMA.2CTA gdesc[UR50], gdesc[UR52], tmem[UR8], tmem[UR48], idesc[UR49], UP4 ;  /* 0x00ff3034320075ea */ /* 0x0009e2000a200008 */
[----:B------:R-:W-:Y:S01]  /*1890*/  UPLOP3.LUT UP4, UPT, UPT, UPT, UPT, 0x80, 0x8 ;  /* 0x000000000008789c */ /* 0x000fe20003f8f070 */
[----:B------:R4:W-:Y:S01]  /*18a0*/  UTCHMMA.2CTA gdesc[UR44], gdesc[UR46], tmem[UR8], tmem[UR40], idesc[UR41], UPT ;  /* 0x00ff282e2c0075ea */ /* 0x0009e2000ba00008 */
[----:B------:R4:W-:Y:S01]  /*18b0*/  UTCHMMA.2CTA gdesc[UR54], gdesc[UR42], tmem[UR8], tmem[UR38], idesc[UR39], UPT ;  /* 0x00ff262a360075ea */ /* 0x0009e2000ba00008 */
[----:B------:R-:W-:Y:S01]  /*18c0*/  UMOV UR56, UR28 ;  /* 0x0000001c00387c82 */ /* 0x000fe20008000000 */
[----:B------:R-:W-:Y:S01]  /*18d0*/  UMOV UR57, 0x40004040 ;  /* 0x4000404000397882 */ /* 0x000fe20000000000 */
[----:B------:R-:W-:Y:S01]  /*18e0*/  UMOV UR58, UR6 ;  /* 0x00000006003a7c82 */ /* 0x000fe20008000000 */
[----:B------:R-:W-:Y:S02]  /*18f0*/  UMOV UR59, 0x40004040 ;  /* 0x40004040003b7882 */ /* 0x000fe40000000000 */
[----:B------:R4:W-:Y:S01]  /*1900*/  UTCHMMA.2CTA gdesc[UR58], gdesc[UR56], tmem[UR8], tmem[UR36], idesc[UR37], UPT ;  /* 0x00ff24383a0075ea */ /* 0x0009e2000ba00008 */
[----:B------:R4:W-:Y:S01]  /*1910*/  UTCBAR.2CTA.MULTICAST [UR27], URZ, UR26 ;  /* 0x000000ff1b0073e9 */ /* 0x0009e2000820081a */
[----:B------:R-:W-:Y:S01]  /*1920*/  NOP ;  /* 0x0000000000007918 */ /* 0x000fe20000000000 */
.L_x_28:
[----:B------:R-:W-:Y:S01]  /*1930*/  UIADD3 UR30, UPT, UPT, UR30, 0x1, URZ ;  /* 0x000000011e1e7890 */ /* 0x000fe2000fffe0ff */
[----:B------:R-:W-:Y:S01]  /*1940*/  PLOP3.LUT P1, PT, PT, PT, PT, 0x80, 0x8 ;  /* 0x000000000008781c */ /* 0x000fe20003f2f070 */
[----:B------:R-:W-:Y:S02]  /*1950*/  UISETP.GT.U32.AND UP3, UPT, UR29, 0x3e, UPT ;  /* 0x0000003e1d00788c */ /* 0x000fe4000bf64070 */
[----:B------:R-:W-:Y:S02]  /*1960*/  UISETP.NE.AND UP2, UPT, UR30, 0x5, UPT ;  /* 0x000000051e00788c */ /* 0x000fe4000bf45270 */
[----:B------:R-:W-:Y:S02]  /*1970*/  UISETP.NE.OR UP3, UPT, UR14, URZ, UP3 ;  /* 0x000000ff0e00728c */ /* 0x000fe40009f65670 */
[----:B------:R-:W-:Y:S02]  /*1980*/  USEL UR5, URZ, 0x1, UP2 ;  /* 0x00000001ff057887 */ /* 0x000fe40009000000 */
[----:B------:R-:W-:Y:S02]  /*1990*/  USEL UR30, UR30, URZ, UP2 ;  /* 0x000000ff1e1e7287 */ /* 0x000fe40009000000 */
[----:B------:R-:W-:Y:S01]  /*19a0*/  ULOP3.LUT UR31, UR31, UR5, URZ, 0x3c, !UPT ;  /* 0x000000051f1f7292 */ /* 0x000fe2000f8e3cff */
[----:B------:R-:W-:Y:S01]  /*19b0*/  PLOP3.LUT P0, PT, PT, PT, UP3, 0x80, 0x8 ;  /* 0x000000000008781c */ /* 0x000fe20003f0f038 */
[----:B------:R-:W-:Y:S03]  /*19c0*/  UIADD3 UR29, UPT, UPT, UR29, 0x1, URZ ;  /* 0x000000011d1d7890 */ /* 0x000fe6000fffe0ff */
[----:B------:R-:W-:Y:S02]  /*19d0*/  @!UP3 USHF.L.U32 UR5, UR31, 0x1f, URZ ;  /* 0x0000001f1f05b899 */ /* 0x000fe400080006ff */
[----:B------:R-:W-:Y:S02]  /*19e0*/  @!UP3 ULEA UR6, UR30, UR4, 0x3 ;  /* 0x000000041e06b291 */ /* 0x000fe4000f8e18ff */
[----:B------:R-:W-:Y:S02]  /*19f0*/  UISETP.NE.AND UP2, UPT, UR29, 0x40, UPT ;  /* 0x000000401d00788c */ /* 0x000fe4000bf45270 */
[----:B-1----:R-:W-:Y:S05]  /*1a00*/  IMAD.U32 R0, RZ, RZ, UR5 ;  /* 0x00000005ff007e24 */ /* 0x002fea000f8e00ff */
[----:B------:R5:W1:Y:S02]  /*1a10*/  @!P0 SYNCS.PHASECHK.TRANS64.TRYWAIT P1, [UR6], R0 ;  /* 0x00000000ff0085a7 */ /* 0x000a640008021106 */
[----:B------:R-:W-:Y:S05]  /*1a20*/  BRA.U UP2, `(.L_x_31) ;  /* 0xfffffffd02347547 */ /* 0x000fea000b83ffff */
[----:B------:R-:W-:Y:S05]  /*1a30*/  BRA.U UP1, `(.L_x_32) ;  /* 0x00000001010c7547 */ /* 0x000fea000b800000 */
[----:B------:R-:W-:-:S09]  /*1a40*/  UIADD3 UR7, UPT, UPT, UR7, 0x50, URZ ;  /* 0x0000005007077890 */ /* 0x000fd2000fffe0ff */
[----:B------:R4:W-:Y:S01]  /*1a50*/  UTCBAR.2CTA.MULTICAST [UR7], URZ, UR25 ;  /* 0x000000ff070073e9 */ /* 0x0009e20008200819 */
[----:B------:R-:W-:Y:S02]  /*1a60*/  NOP ;  /* 0x0000000000007918 */ /* 0x000fe40000000000 */
.L_x_32:
[----:B------:R-:W-:-:S04]  /*1a70*/  UIADD3 UR32, UPT, UPT, UR32, 0x1, URZ ;  /* 0x0000000120207890 */ /* 0x000fc8000fffe0ff */
[----:B------:R-:W-:-:S04]  /*1a80*/  UISETP.NE.AND UP2, UPT, UR32, 0x2, UPT ;  /* 0x000000022000788c */ /* 0x000fc8000bf45270 */
[----:B------:R-:W-:Y:S02]  /*1a90*/  USEL UR32, UR32, URZ, UP2 ;  /* 0x000000ff20207287 */ /* 0x000fe40009000000 */
[----:B------:R-:W-:Y:S02]  /*1aa0*/  USEL UR5, URZ, 0x1, UP2 ;  /* 0x00000001ff057887 */ /* 0x000fe40009000000 */
[----:B------:R-:W-:-:S04]  /*1ab0*/  UISETP.GE.AND UP2, UPT, UR24, 0x80, UPT ;  /* 0x000000801800788c */ /* 0x000fc8000bf46270 */
[----:B------:R-:W-:-:S05]  /*1ac0*/  LOP3.LUT R5, R5, UR5, RZ, 0x3c, !PT ;  /* 0x0000000505057c12 */ /* 0x000fca000f8e3cff */
[----:B------:R-:W-:Y:S05]  /*1ad0*/  BRA.U !UP2, `(.L_x_33) ;  /* 0xfffffff90ad07547 */ /* 0x000fea000b83ffff */
[----:B------:R-:W-:-:S06]  /*1ae0*/  UIADD3 UR32, UPT, UPT, UR32, 0x1, URZ ;  /* 0x0000000120207890 */ /* 0x000fcc000fffe0ff */
[----:B------:R-:W-:Y:S02]  /*1af0*/  MOV R6, UR32 ;  /* 0x0000002000067c02 */ /* 0x000fe40008000f00 */
.L_x_25:
[----:B------:R-:W-:-:S09]  /*1b00*/  UISETP.NE.AND UP0, UPT, UR13, URZ, UPT ;  /* 0x000000ff0d00728c */ /* 0x000fd2000bf05270 */
[----:B------:R-:W-:Y:S05]  /*1b10*/  BRA.U UP0, `(.L_x_24) ;  /* 0x00000001002c7547 */ /* 0x000fea000b800000 */
[----:B-----5:R-:W5:Y:S01]  /*1b20*/  S2R R0, SR_CgaCtaId ;  /* 0x0000000000007919 */ /* 0x020f620000008800 */
[----:B------:R-:W-:Y:S02]  /*1b30*/  ISETP.NE.AND P0, PT, R6, 0x2, PT ;  /* 0x000000020600780c */ /* 0x000fe40003f05270 */
[----:B------:R-:W-:Y:S02]  /*1b40*/  MOV R3, 0x400 ;  /* 0x0000040000037802 */ /* 0x000fe40000000f00 */
[----:B------:R-:W-:-:S04]  /*1b50*/  SEL R2, RZ, 0x1, P0 ;  /* 0x00000001ff027807 */ /* 0x000fc80000000000 */
[----:B------:R-:W-:-:S05]  /*1b60*/  LOP3.LUT R2, R5, R2, RZ, 0x3c, !PT ;  /* 0x0000000205027212 */ /* 0x000fca00078e3cff */
[----:B------:R-:W-:Y:S01]  /*1b70*/  IMAD.U32 R2, R2, -0x80000000, RZ ;  /* 0x8000000002027824 */ /* 0x000fe200078e00ff */
[----:B-----5:R-:W-:Y:S02]  /*1b80*/  LEA R0, R0, R3, 0x18 ;  /* 0x0000000300007211 */ /* 0x020fe400078ec0ff */
[----:B------:R-:W-:-:S05]  /*1b90*/  SEL R3, R6, RZ, P0 ;  /* 0x000000ff06037207 */ /* 0x000fca0000000000 */
[----:B------:R-:W-:-:S04]  /*1ba0*/  IMAD R0, R3, 0x8, R0 ;  /* 0x0000000803007824 */ /* 0x000fc800078e0200 */
[----:B------:R-:W5:Y:S02]  /*1bb0*/  SYNCS.PHASECHK.TRANS64.TRYWAIT P0, [R0+URZ+0x60], R2 ;  /* 0x00006002000075a7 */ /* 0x000f6400080011ff */
[----:B-----5:R-:W-:Y:S05]  /*1bc0*/  @!P0 BRA `(.L_x_34) ;  /* 0x0000002c00748947 */ /* 0x020fea0003800000 */
.L_x_24:
[----:B------:R-:W-:-:S06]  /*1bd0*/  UISETP.GT.AND UP0, UPT, UR23, 0x3, UPT ;  /* 0x000000031700788c */ /* 0x000fcc000bf04270 */
[----:B------:R-:W-:-:S13]  /*1be0*/  PLOP3.LUT P0, PT, PT, PT, UP0, 0x80, 0x8 ;  /* 0x000000000008781c */ /* 0x000fda0003f0f008 */
[----:B-12345:R-:W-:Y:S05]  /*1bf0*/  @P0 EXIT ;  /* 0x000000000000094d */ /* 0x03efea0003800000 */
[----:B------:R-:W-:-:S09]  /*1c00*/  UISETP.NE.AND UP0, UPT, UR23, URZ, UPT ;  /* 0x000000ff1700728c */ /* 0x000fd2000bf05270 */
[----:B------:R-:W-:Y:S05]  /*1c10*/  BRA.U UP0, `(.L_x_35) ;  /* 0x00000005008c7547 */ /* 0x000fea000b800000 */
[----:B------:R-:W1:Y:S01]  /*1c20*/  S2R R6, SR_CgaCtaId ;  /* 0x0000000000067919 */ /* 0x000e620000008800 */
[----:B------:R-:W-:Y:S01]  /*1c30*/  NOP ;  /* 0x0000000000007918 */ /* 0x000fe20000000000 */
[----:B------:R-:W-:Y:S02]  /*1c40*/  MOV R3, 0x40 ;  /* 0x0000004000037802 */ /* 0x000fe40000000f00 */
[----:B------:R-:W-:Y:S02]  /*1c50*/  MOV R5, 0x400 ;  /* 0x0000040000057802 */ /* 0x000fe40000000f00 */
[C---:B-1----:R-:W-:Y:S02]  /*1c60*/  LEA R0, R6.reuse, R3, 0x18 ;  /* 0x0000000306007211 */ /* 0x042fe400078ec0ff */
[----:B------:R-:W-:-:S04]  /*1c70*/  LEA R5, R6, R5, 0x18 ;  /* 0x0000000506057211 */ /* 0x000fc800078ec0ff */
[----:B------:R-:W1:Y:S02]  /*1c80*/  LDS.U8 R0, [R0] ;  /* 0x0000000000007984 */ /* 0x000e640000000000 */
[----:B-1----:R-:W-:-:S13]  /*1c90*/  ISETP.NE.AND P0, PT, R0, RZ, PT ;  /* 0x000000ff0000720c */ /* 0x002fda0003f05270 */
[----:B------:R-:W-:Y:S05]  /*1ca0*/  @P0 BRA `(.L_x_36) ;  /* 0x0000000400500947 */ /* 0x000fea0003800000 */
[C---:B------:R-:W-:Y:S02]  /*1cb0*/  LOP3.LUT R0, R6.reuse, 0x1, RZ, 0xc0, !PT ;  /* 0x0000000106007812 */ /* 0x040fe400078ec0ff */
[----:B------:R-:W-:Y:S02]  /*1cc0*/  LOP3.LUT R13, R6, 0x1, RZ, 0x3c, !PT ;  /* 0x00000001060d7812 */ /* 0x000fe400078e3cff */
[----:B------:R-:W-:-:S13]  /*1cd0*/  ISETP.NE.U32.AND P1, PT, R0, 0x1, PT ;  /* 0x000000010000780c */ /* 0x000fda0003f25070 */
[----:B------:R-:W-:Y:S05]  /*1ce0*/  @!P1 BRA `(.L_x_37) ;  /* 0x0000000000c49947 */ /* 0x000fea0003800000 */
[----:B------:R-:W-:Y:S01]  /*1cf0*/  ELECT P0, URZ, PT ;  /* 0x0000000000ff782f */ /* 0x000fe20003800000 */
[----:B------:R-:W-:-:S12]  /*1d00*/  BSSY B0, `(.L_x_37) ;  /* 0x000002f000007945 */ /* 0x000fd80003800000 */
[----:B------:R-:W-:Y:S05]  /*1d10*/  @!P0 BRA `(.L_x_38) ;  /* 0x0000000000b48947 */ /* 0x000fea0003800000 */
[----:B------:R-:W-:-:S05]  /*1d20*/  UMOV UR4, 0x10 ;  /* 0x0000001000047882 */ /* 0x000fca0000000000 */
[----:B------:R-:W-:Y:S04]  /*1d30*/  DEPBAR.LE SB1, 0x36 ;  /* 0x00009d800000791a */ /* 0x000fe80000000000 */
[----:B------:R-:W1:Y:S02]  /*1d40*/  UTCATOMSWS.2CTA.FIND_AND_SET.ALIGN UP0, UR4, UR4 ;  /* 0x00000004000475e3 */ /* 0x000e640008200800 */
[----:B-1----:R-:W-:Y:S01]  /*1d50*/  PLOP3.LUT P0, PT, PT, PT, UP0, 0x80, 0x8 ;  /* 0x000000000008781c */ /* 0x002fe20003f0f008 */
[----:B------:R-:W-:-:S03]  /*1d60*/  IMAD.U32 R12, RZ, RZ, UR4 ;  /* 0x00000004ff0c7e24 */ /* 0x000fc6000f8e00ff */
[----:B------:R-:W-:-:S04]  /*1d70*/  SEL R0, RZ, 0xffffffff, !P0 ;  /* 0xffffffffff007807 */ /* 0x000fc80004000000 */
[----:B------:R-:W-:-:S13]  /*1d80*/  ISETP.NE.AND P0, PT, R0, RZ, PT ;  /* 0x000000ff0000720c */ /* 0x000fda0003f05270 */
[----:B------:R-:W-:Y:S05]  /*1d90*/  @P0 BRA `(.L_x_39) ;  /* 0x0000000000240947 */ /* 0x000fea0003800000 */
.L_x_40:
[----:B------:R-:W-:Y:S05]  /*1da0*/  NANOSLEEP 0x64 ;  /* 0x000000640000795d */ /* 0x000fea0003800000 */
[----:B------:R-:W-:-:S05]  /*1db0*/  UMOV UR4, 0x10 ;  /* 0x0000001000047882 */ /* 0x000fca0000000000 */
[----:B------:R-:W-:Y:S04]  /*1dc0*/  DEPBAR.LE SB1, 0x36 ;  /* 0x00009d800000791a */ /* 0x000fe80000000000 */
[----:B------:R-:W1:Y:S02]  /*1dd0*/  UTCATOMSWS.2CTA.FIND_AND_SET.ALIGN UP0, UR4, UR4 ;  /* 0x00000004000475e3 */ /* 0x000e640008200800 */
[----:B-1----:R-:W-:Y:S01]  /*1de0*/  PLOP3.LUT P0, PT, PT, PT, UP0, 0x80, 0x8 ;  /* 0x000000000008781c */ /* 0x002fe20003f0f008 */
[----:B------:R-:W-:-:S03]  /*1df0*/  IMAD.U32 R12, RZ, RZ, UR4 ;  /* 0x00000004ff0c7e24 */ /* 0x000fc6000f8e00ff */
[----:B------:R-:W-:-:S04]  /*1e00*/  SEL R0, RZ, 0xffffffff, !P0 ;  /* 0xffffffffff007807 */ /* 0x000fc80004000000 */
[----:B------:R-:W-:-:S13]  /*1e10*/  ISETP.NE.AND P0, PT, R0, RZ, PT ;  /* 0x000000ff0000720c */ /* 0x000fda0003f05270 */
[----:B------:R-:W-:Y:S05]  /*1e20*/  @!P0 BRA `(.L_x_40) ;  /* 0xfffffffc00dc8947 */ /* 0x000fea000383ffff */
.L_x_39:
[----:B------:R-:W-:Y:S01]  /*1e30*/  MOV R11, 0x60 ;  /* 0x00000060000b7802 */ /* 0x000fe20000000f00 */
[----:B------:R-:W-:Y:S01]  /*1e40*/  VIADD R2, R5, 0x78 ;  /* 0x0000007805027836 */ /* 0x000fe20000000000 */
[----:B------:R-:W-:Y:S01]  /*1e50*/  MOV R3, 0x58 ;  /* 0x0000005800037802 */ /* 0x000fe20000000f00 */
[----:B------:R-:W-:Y:S01]  /*1e60*/  IMAD.MOV.U32 R8, RZ, RZ, 0x4 ;  /* 0x00000004ff087424 */ /* 0x000fe200078e00ff */
[C---:B------:R-:W-:Y:S02]  /*1e70*/  LEA R11, R6.reuse, R11, 0x18 ;  /* 0x0000000b060b7211 */ /* 0x040fe400078ec0ff */
[----:B------:R-:W-:-:S03]  /*1e80*/  LEA R0, R6, R3, 0x18 ;  /* 0x0000000306007211 */ /* 0x000fc600078ec0ff */
[----:B------:R-:W1:Y:S02]  /*1e90*/  LDS R14, [R11] ;  /* 0x000000000b0e7984 */ /* 0x000e640000000800 */
[----:B-1----:R-:W-:-:S04]  /*1ea0*/  IMAD.U32 R14, R14, -0x80000000, RZ ;  /* 0x800000000e0e7824 */ /* 0x002fc800078e00ff */
[----:B------:R-:W1:Y:S02]  /*1eb0*/  SYNCS.PHASECHK.TRANS64.TRYWAIT P0, [R0+URZ], R14 ;  /* 0x0000000e000075a7 */ /* 0x000e6400080011ff */
[----:B-1----:R-:W-:Y:S05]  /*1ec0*/  @P0 BRA `(.L_x_41) ;  /* 0x0000000000080947 */ /* 0x002fea0003800000 */
[----:B------:R-:W1:Y:S02]  /*1ed0*/  SYNCS.PHASECHK.TRANS64.TRYWAIT P0, [R0+URZ], R14 ;  /* 0x0000000e000075a7 */ /* 0x000e6400080011ff */
[----:B-1----:R-:W-:Y:S05]  /*1ee0*/  @!P0 BRA `(.L_x_42) ;  /* 0x0000002800c48947 */ /* 0x002fea0003800000 */
.L_x_41:
[C---:B------:R-:W-:Y:S01]  /*1ef0*/  PRMT R3, R13.reuse, 0x654, R0 ;  /* 0x000006540d037816 */ /* 0x040fe20000000000 */
[C---:B------:R-:W-:Y:S01]  /*1f00*/  IMAD.SHL.U32 R10, R12.reuse, 0x20, RZ ;  /* 0x000000200c0a7824 */ /* 0x040fe200078e00ff */
[----:B------:R-:W-:Y:S01]  /*1f10*/  PRMT R2, R13, 0x654, R2 ;  /* 0x000006540d027816 */ /* 0x000fe20000000002 */
[----:B------:R-:W-:Y:S01]  /*1f20*/  IMAD.MOV.U32 R7, RZ, RZ, 0xffff ;  /* 0x0000ffffff077424 */ /* 0x000fe200078e00ff */
[----:B------:R2:W-:Y:S01]  /*1f30*/  SYNCS.ARRIVE.TRANS64.RED RZ, [R3+URZ], R8 ;  /* 0x0000000803ff79a7 */ /* 0x0005e200080004ff */
[----:B-1----:R-:W-:Y:S01]  /*1f40*/  IMAD.MOV.U32 R0, RZ, RZ, 0x1 ;  /* 0x00000001ff007424 */ /* 0x002fe200078e00ff */
[----:B------:R1:W-:Y:S01]  /*1f50*/  STS [R5+0x78], R10 ;  /* 0x0000780a05007388 */ /* 0x0003e20000000800 */
[----:B------:R-:W-:Y:S01]  /*1f60*/  VIADD R9, R12, 0x10 ;  /* 0x000000100c097836 */ /* 0x000fe20000000000 */
[----:B------:R-:W-:Y:S02]  /*1f70*/  SHF.L.U32 R7, R7, R12, RZ ;  /* 0x0000000c07077219 */ /* 0x000fe400000006ff */
[----:B------:R1:W-:Y:S02]  /*1f80*/  STAS [R2.64], R12 ;  /* 0x0000000c02007dbd */ /* 0x0003e4000c0008ff */
[----:B--2---:R-:W-:-:S02]  /*1f90*/  SHF.L.U32 R8, R0, R9, RZ ;  /* 0x0000000900087219 */ /* 0x004fc400000006ff */
[----:B------:R-:W-:Y:S02]  /*1fa0*/  MOV R9, 0x50 ;  /* 0x0000005000097802 */ /* 0x000fe40000000f00 */
[----:B------:R-:W-:Y:S02]  /*1fb0*/  LOP3.LUT R7, R8, R7, RZ, 0xfc, !PT ;  /* 0x0000000708077212 */ /* 0x000fe400078efcff */
[----:B------:R-:W-:-:S05]  /*1fc0*/  LEA R8, R6, R9, 0x18 ;  /* 0x0000000906087211 */ /* 0x000fca00078ec0ff */
[----:B------:R1:W-:Y:S04]  /*1fd0*/  ATOMS.OR RZ, [R8], R7 ;  /* 0x0000000708ff738c */ /* 0x0003e80003000000 */
[----:B------:R1:W-:Y:S02]  /*1fe0*/  ATOMS.XOR RZ, [R11], R0 ;  /* 0x000000000bff738c */ /* 0x0003e40003800000 */
.L_x_38:
[----:B------:R-:W-:Y:S05]  /*1ff0*/  BSYNC B0 ;  /* 0x0000000000007941 */ /* 0x000fea0003800000 */
.L_x_37:
[----:B------:R-:W-:Y:S05]  /*2000*/  @P1 BRA `(.L_x_43) ;  /* 0x0000000000881947 */ /* 0x000fea0003800000 */
[----:B------:R-:W-:Y:S05]  /*2010*/  WARPSYNC.ALL ;  /* 0x0000000000007948 */ /* 0x000fea0003800000 */
[----:B------:R-:W-:Y:S01]  /*2020*/  NOP ;  /* 0x0000000000007918 */ /* 0x000fe20000000000 */
[----:B------:R-:W-:-:S13]  /*2030*/  ELECT P0, URZ, PT ;  /* 0x0000000000ff782f */ /* 0x000fda0003800000 */
[----:B------:R-:W-:Y:S05]  /*2040*/  @!P0 BRA `(.L_x_43) ;  /* 0x0000000000788947 */ /* 0x000fea0003800000 */
[----:B-1----:R-:W-:Y:S02]  /*2050*/  MOV R3, 0x60 ;  /* 0x0000006000037802 */ /* 0x002fe40000000f00 */
[----:B------:R-:W-:Y:S02]  /*2060*/  MOV R7, 0x58 ;  /* 0x0000005800077802 */ /* 0x000fe40000000f00 */
        /* <DEDUP_REMOVED lines=8> */
.L_x_44:
[----:B------:R-:W2:Y:S01]  /*20f0*/  LDS R9, [R5+0x78] ;  /* 0x0000780005097984 */ /* 0x000ea20000000800 */
[----:B------:R-:W-:Y:S01]  /*2100*/  IMAD.MOV.U32 R2, RZ, RZ, 0xffff ;  /* 0x0000ffffff027424 */ /* 0x000fe200078e00ff */
[----:B-1----:R-:W-:Y:S01]  /*2110*/  PRMT R8, R13, 0x654, R8 ;  /* 0x000006540d087816 */ /* 0x002fe20000000008 */
[----:B------:R-:W-:Y:S02]  /*2120*/  IMAD.MOV.U32 R0, RZ, RZ, 0x1 ;  /* 0x00000001ff007424 */ /* 0x000fe400078e00ff */
[C---:B--2---:R-:W-:Y:S01]  /*2130*/  IMAD.SHL.U32 R10, R9.reuse, 0x20, RZ ;  /* 0x00000020090a7824 */ /* 0x044fe200078e00ff */
[----:B------:R-:W-:Y:S01]  /*2140*/  SHF.L.U32 R2, R2, R9, RZ ;  /* 0x0000000902027219 */ /* 0x000fe200000006ff */
[----:B------:R-:W-:-:S03]  /*2150*/  VIADD R7, R9, 0x10 ;  /* 0x0000001009077836 */ /* 0x000fc60000000000 */
[----:B------:R2:W-:Y:S02]  /*2160*/  STS [R5+0x78], R10 ;  /* 0x0000780a05007388 */ /* 0x0005e40000000800 */
[----:B------:R-:W-:Y:S02]  /*2170*/  SHF.L.U32 R9, R0, R7, RZ ;  /* 0x0000000700097219 */ /* 0x000fe400000006ff */
[----:B------:R-:W-:Y:S02]  /*2180*/  MOV R7, 0x50 ;  /* 0x0000005000077802 */ /* 0x000fe40000000f00 */
[----:B------:R-:W-:Y:S02]  /*2190*/  LOP3.LUT R2, R9, R2, RZ, 0xfc, !PT ;  /* 0x0000000209027212 */ /* 0x000fe400078efcff */
[----:B------:R-:W-:-:S05]  /*21a0*/  LEA R7, R6, R7, 0x18 ;  /* 0x0000000706077211 */ /* 0x000fca00078ec0ff */
[----:B------:R2:W-:Y:S01]  /*21b0*/  ATOMS.OR RZ, [R7], R2 ;  /* 0x0000000207ff738c */ /* 0x0005e20003000000 */
[----:B------:R2:W-:Y:S03]  /*21c0*/  SYNCS.ARRIVE.TRANS64.RED.A1T0 RZ, [R8+URZ], RZ ;  /* 0x000000ff08ff79a7 */ /* 0x0005e600081004ff */
[----:B------:R2:W-:Y:S01]  /*21d0*/  ATOMS.XOR RZ, [R3], R0 ;  /* 0x0000000003ff738c */ /* 0x0005e20003800000 */
[----:B------:R-:W-:Y:S05]  /*21e0*/  BRA `(.L_x_43) ;  /* 0x0000000000107947 */ /* 0x000fea0003800000 */
.L_x_36:
[----:B------:R-:W-:Y:S02]  /*21f0*/  MOV R0, 0xffffffff ;  /* 0xffffffff00007802 */ /* 0x000fe40000000f00 */
[----:B------:R-:W-:-:S03]  /*2200*/  MOV R2, 0x2230 ;  /* 0x0000223000027802 */ /* 0x000fc60000000f00 */
[----:B------:R1:W-:Y:S04]  /*2210*/  STS [R5+0x78], R0 ;  /* 0x0000780005007388 */ /* 0x0003e80000000800 */
[----:B-1----:R-:W-:Y:S05]  /*2220*/  CALL.REL.NOINC `($__internal_1_$__cuda_sm10x_tcgen05_guardrail_trap_phase_invalid_during_alloc) ;  /* 0x0000002800607944 */ /* 0x002fea0003c00000 */
.L_x_43:
[----:B------:R-:W-:Y:S05]  /*2230*/  WARPSYNC.ALL ;  /* 0x0000000000007948 */ /* 0x000fea0003800000 */
[----:B------:R-:W-:Y:S01]  /*2240*/  NOP ;  /* 0x0000000000007918 */ /* 0x000fe20000000000 */
.L_x_35:
[----:B------:R-:W3:Y:S08]  /*2250*/  S2UR UR4, SR_CgaCtaId ;  /* 0x00000000000479c3 */ /* 0x000ef00000008800 */
[----:B------:R-:W-:Y:S01]  /*2260*/  BAR.SYNC.DEFER_BLOCKING 0x2, 0xa0 ;  /* 0x0082800000007b1d */ /* 0x000fe20000010000 */
[----:B-12---:R-:W-:-:S07]  /*2270*/  MOV R3, 0x400 ;  /* 0x0000040000037802 */ /* 0x006fce0000000f00 */
[----:B------:R-:W1:Y:S01]  /*2280*/  S2UR UR7, SR_CTAID.Z ;  /* 0x00000000000779c3 */ /* 0x000e620000002700 */
[----:B---3--:R-:W-:-:S05]  /*2290*/  IMAD.U32 R0, RZ, RZ, UR4 ;  /* 0x00000004ff007e24 */ /* 0x008fca000f8e00ff */
[----:B------:R-:W-:Y:S01]  /*22a0*/  LEA R3, R0, R3, 0x18 ;  /* 0x0000000300037211 */ /* 0x000fe200078ec0ff */
[----:B-1----:R-:W-:-:S04]  /*22b0*/  UISETP.GT.U32.AND UP0, UPT, UR7, 0x7f, UPT ;  /* 0x0000007f0700788c */ /* 0x002fc8000bf04070 */
[----:B------:R-:W1:Y:S02]  /*22c0*/  LDS R2, [R3+0x78] ;  /* 0x0000780003027984 */ /* 0x000e640000000800 */
[----:B-1----:R-:W-:-:S03]  /*22d0*/  R2UR UR11, R2 ;  /* 0x00000000020b72ca */ /* 0x002fc600000e0000 */
[----:B------:R-:W-:-:S12]  /*22e0*/  BRA.U UP0, `(.L_x_46) ;  /* 0x0000002100347547 */ /* 0x000fd8000b800000 */
[----:B------:R-:W1:Y:S01]  /*22f0*/  LDCU.64 UR4, c[0x0][0x5c0] ;  /* 0x0000b800ff0477ac */ /* 0x000e620008000a00 */
[----:B------:R-:W-:Y:S01]  /*2300*/  SHF.R.U32.HI R0, RZ, 0x5, R4 ;  /* 0x00000005ff007819 */ /* 0x000fe20000011604 */
[----:B------:R-:W-:Y:S01]  /*2310*/  IMAD.SHL.U32 R5, R4, 0x40, RZ ;  /* 0x0000004004057824 */ /* 0x000fe200078e00ff */
[----:B------:R-:W2:Y:S02]  /*2320*/  LDCU UR24, c[0x0][0x5d0] ;  /* 0x0000ba00ff1877ac */ /* 0x000ea40008000800 */
[----:B------:R-:W-:Y:S02]  /*2330*/  R2UR UR23, R0 ;  /* 0x00000000001772ca */ /* 0x000fe400000e0000 */
[----:B------:R-:W-:Y:S01]  /*2340*/  LOP3.LUT R5, R5, 0x7c0, RZ, 0xc0, !PT ;  /* 0x000007c005057812 */ /* 0x000fe200078ec0ff */
[----:B------:R-:W3:Y:S01]  /*2350*/  LDCU UR13, c[0x0][0x374] ;  /* 0x00006e80ff0d77ac */ /* 0x000ee20008000800 */
[----:B------:R-:W3:Y:S01]  /*2360*/  LDCU UR10, c[0x0][0x370] ;  /* 0x00006e00ff0a77ac */ /* 0x000ee20008000800 */
[----:B------:R-:W-:-:S02]  /*2370*/  UIADD3 UR27, UPT, UPT, UR12, UR12, URZ ;  /* 0x0000000c0c1b7290 */ /* 0x000fc4000fffe0ff */
[----:B-1----:R-:W-:-:S06]  /*2380*/  UIMAD.WIDE.U32 UR8, UR7, UR5, URZ ;  /* 0x00000005070872a5 */ /* 0x002fcc000f8e00ff */
[----:B------:R-:W-:Y:S01]  /*2390*/  IMAD.U32 R0, RZ, RZ, UR23 ;  /* 0x00000017ff007e24 */ /* 0x000fe2000f8e00ff */
[----:B------:R-:W1:Y:S03]  /*23a0*/  LDCU.64 UR32, c[0x0][0x348] ;  /* 0x00006900ff2077ac */ /* 0x000e660008000a00 */
[----:B------:R-:W-:Y:S01]  /*23b0*/  IMAD R0, R0, 0x800, R5 ;  /* 0x0000080000007824 */ /* 0x000fe200078e0205 */
[----:B------:R-:W-:Y:S02]  /*23c0*/  UIADD3 UR5, UPT, UPT, UR7, -UR9, URZ ;  /* 0x8000000907057290 */ /* 0x000fe4000fffe0ff */
[----:B------:R-:W-:Y:S01]  /*23d0*/  ULEA UR30, UR23, UR11, 0x15 ;  /* 0x0000000b171e7291 */ /* 0x000fe2000f8ea8ff */
[----:B------:R-:W-:Y:S01]  /*23e0*/  IMAD.IADD R0, R3, 0x1, R0 ;  /* 0x0000000103007824 */ /* 0x000fe200078e0200 */
[----:B------:R-:W-:Y:S02]  /*23f0*/  USHF.R.U32.HI UR5, URZ, UR20, UR5 ;  /* 0x00000014ff057299 */ /* 0x000fe40008011605 */
[----:B---3--:R-:W-:Y:S01]  /*2400*/  UIMAD UR10, UR13, UR10, URZ ;  /* 0x0000000a0d0a72a4 */ /* 0x008fe2000f8e02ff */
[C---:B------:R-:W-:Y:S01]  /*2410*/  VIADD R2, R0.reuse, 0x8420 ;  /* 0x0000842000027836 */ /* 0x040fe20000000000 */
[----:B------:R-:W-:Y:S01]  /*2420*/  UIADD3 UR5, UPT, UPT, UR9, UR5, URZ ;  /* 0x0000000509057290 */ /* 0x000fe2000fffe0ff */
[C---:B------:R-:W-:Y:S01]  /*2430*/  VIADD R3, R0.reuse, 0x8410 ;  /* 0x0000841000037836 */ /* 0x040fe20000000000 */
[----:B------:R-:W-:Y:S01]  /*2440*/  UMOV UR29, URZ ;  /* 0x000000ff001d7c82 */ /* 0x000fe20008000000 */
[----:B------:R-:W-:Y:S01]  /*2450*/  VIADD R5, R0, 0x8430 ;  /* 0x0000843000057836 */ /* 0x000fe20000000000 */
[----:B------:R-:W-:Y:S01]  /*2460*/  USHF.R.U32.HI UR8, URZ, UR19, UR5 ;  /* 0x00000013ff087299 */ /* 0x000fe20008011605 */
[----:B------:R-:W-:Y:S01]  /*2470*/  SHF.R.U32.HI R73, RZ, 0x3, R2 ;  /* 0x00000003ff497819 */ /* 0x000fe20000011602 */
[----:B------:R-:W-:Y:S01]  /*2480*/  UMOV UR28, URZ ;  /* 0x000000ff001c7c82 */ /* 0x000fe20008000000 */
[----:B------:R-:W-:Y:S01]  /*2490*/  SHF.R.U32.HI R72, RZ, 0x3, R3 ;  /* 0x00000003ff487819 */ /* 0x000fe20000011603 */
[----:B------:R-:W-:Y:S01]  /*24a0*/  UIADD3 UR8, UPT, UPT, -UR8, URZ, URZ ;  /* 0x000000ff08087290 */ /* 0x000fe2000fffe1ff */
[----:B------:R-:W-:Y:S01]  /*24b0*/  LOP3.LUT R73, R2, 0x30, R73, 0x78, !PT ;  /* 0x0000003002497812 */ /* 0x000fe200078e7849 */
[C---:B------:R-:W-:Y:S01]  /*24c0*/  VIADD R2, R0.reuse, 0x8400 ;  /* 0x0000840000027836 */ /* 0x040fe20000000000 */
[----:B------:R-:W-:Y:S01]  /*24d0*/  SHF.R.U32.HI R74, RZ, 0x3, R5 ;  /* 0x00000003ff4a7819 */ /* 0x000fe20000011605 */
[----:B------:R-:W-:Y:S01]  /*24e0*/  UIMAD UR8, UR4, UR8, UR7 ;  /* 0x00000008040872a4 */ /* 0x000fe2000f8e0207 */
[----:B------:R-:W-:Y:S01]  /*24f0*/  LOP3.LUT R72, R3, 0x30, R72, 0x78, !PT ;  /* 0x0000003003487812 */ /* 0x000fe200078e7848 */
[----:B------:R-:W3:Y:S01]  /*2500*/  LDCU.64 UR4, c[0x0][0x5d8] ;  /* 0x0000bb00ff0477ac */ /* 0x000ee20008000a00 */
[----:B------:R-:W-:Y:S01]  /*2510*/  SHF.R.U32.HI R71, RZ, 0x3, R2 ;  /* 0x00000003ff477819 */ /* 0x000fe20000011602 */
[----:B------:R-:W-:Y:S01]  /*2520*/  VIADD R3, R0, 0x430 ;  /* 0x0000043000037836 */ /* 0x000fe20000000000 */
[----:B------:R-:W-:Y:S01]  /*2530*/  LOP3.LUT R74, R5, 0x30, R74, 0x78, !PT ;  /* 0x00000030054a7812 */ /* 0x000fe200078e784a */
[----:B--2---:R-:W-:Y:S01]  /*2540*/  UIMAD.WIDE.U32 UR24, UR8, UR24, URZ ;  /* 0x00000018081872a5 */ /* 0x004fe2000f8e00ff */
[----:B------:R-:W-:Y:S01]  /*2550*/  LOP3.LUT R71, R2, 0x30, R71, 0x78, !PT ;  /* 0x0000003002477812 */ /* 0x000fe200078e7847 */
[C---:B------:R-:W-:Y:S01]  /*2560*/  VIADD R2, R0.reuse, 0x420 ;  /* 0x0000042000027836 */ /* 0x040fe20000000000 */
[----:B------:R-:W-:Y:S01]  /*2570*/  SHF.R.U32.HI R70, RZ, 0x3, R3 ;  /* 0x00000003ff467819 */ /* 0x000fe20000011603 */
[----:B------:R-:W-:-:S02]  /*2580*/  VIADD R5, R0, 0x410 ;  /* 0x0000041000057836 */ /* 0x000fc40000000000 */
[----:B------:R-:W-:Y:S01]  /*2590*/  VIADD R0, R0, 0x400 ;  /* 0x0000040000007836 */ /* 0x000fe20000000000 */
[----:B------:R-:W-:Y:S01]  /*25a0*/  UMOV UR9, UR25 ;  /* 0x0000001900097c82 */ /* 0x000fe20008000000 */
[----:B------:R-:W-:Y:S01]  /*25b0*/  LOP3.LUT R70, R3, 0x30, R70, 0x78, !PT ;  /* 0x0000003003467812 */ /* 0x000fe200078e7846 */
[----:B------:R-:W-:Y:S01]  /*25c0*/  UIADD3 UR6, UPT, UPT, UR8, -UR9, URZ ;  /* 0x8000000908067290 */ /* 0x000fe2000fffe0ff */
[----:B------:R-:W-:Y:S02]  /*25d0*/  SHF.R.U32.HI R69, RZ, 0x3, R2 ;  /* 0x00000003ff457819 */ /* 0x000fe40000011602 */
[----:B------:R-:W-:Y:S01]  /*25e0*/  SHF.R.U32.HI R68, RZ, 0x3, R5 ;  /* 0x00000003ff447819 */ /* 0x000fe20000011605 */
[----:B------:R-:W-:Y:S01]  /*25f0*/  USHF.R.U32.HI UR6, URZ, UR18, UR6 ;  /* 0x00000012ff067299 */ /* 0x000fe20008011606 */
[----:B------:R-:W-:Y:S02]  /*2600*/  SHF.R.U32.HI R3, RZ, 0x3, R0 ;  /* 0x00000003ff037819 */ /* 0x000fe40000011600 */
[----:B------:R-:W-:Y:S01]  /*2610*/  LOP3.LUT R69, R2, 0x30, R69, 0x78, !PT ;  /* 0x0000003002457812 */ /* 0x000fe200078e7845 */
[----:B------:R-:W-:Y:S01]  /*2620*/  UIADD3 UR6, UPT, UPT, UR9, UR6, URZ ;  /* 0x0000000609067290 */ /* 0x000fe2000fffe0ff */
[----:B------:R-:W-:Y:S01]  /*2630*/  LOP3.LUT R68, R5, 0x30, R68, 0x78, !PT ;  /* 0x0000003005447812 */ /* 0x000fe200078e7844 */
[----:B------:R-:W-:Y:S01]  /*2640*/  IMAD.MOV.U32 R2, RZ, RZ, RZ ;  /* 0x000000ffff027224 */ /* 0x000fe200078e00ff */
[----:B------:R-:W-:Y:S01]  /*2650*/  LOP3.LUT R3, R0, 0x30, R3, 0x78, !PT ;  /* 0x0000003000037812 */ /* 0x000fe200078e7803 */
[----:B------:R-:W-:-:S04]  /*2660*/  USHF.R.U32.HI UR6, URZ, UR17, UR6 ;  /* 0x00000011ff067299 */ /* 0x000fc80008011606 */
[----:B---3--:R-:W-:-:S07]  /*2670*/  UIMAD.WIDE.U32 UR24, UR6, UR5, URZ ;  /* 0x00000005061872a5 */ /* 0x008fce000f8e00ff */
[----:B------:R-:W-:Y:S01]  /*2680*/  UMOV UR9, UR25 ;  /* 0x0000001900097c82 */ /* 0x000fe20008000000 */
[----:B------:R-:W-:Y:S01]  /*2690*/  UMOV UR25, 0x400 ;  /* 0x0000040000197882 */ /* 0x000fe20000000000 */
[----:B------:R-:W-:Y:S02]  /*26a0*/  UIADD3 UR5, UPT, UPT, UR6, -UR9, URZ ;  /* 0x8000000906057290 */ /* 0x000fe4000fffe0ff */
[----:B------:R-:W2:Y:S02]  /*26b0*/  S2UR UR24, SR_CgaCtaId ;  /* 0x00000000001879c3 */ /* 0x000ea40000008800 */
[----:B------:R-:W-:-:S04]  /*26c0*/  USHF.R.U32.HI UR5, URZ, UR16, UR5 ;  /* 0x00000010ff057299 */ /* 0x000fc80008011605 */
[----:B------:R-:W-:Y:S01]  /*26d0*/  UIADD3 UR5, UPT, UPT, UR9, UR5, URZ ;  /* 0x0000000509057290 */ /* 0x000fe2000fffe0ff */
[----:B------:R-:W3:Y:S03]  /*26e0*/  LDCU UR9, c[0x0][0x378] ;  /* 0x00006f00ff0977ac */ /* 0x000ee60008000800 */
[----:B------:R-:W-:-:S04]  /*26f0*/  USHF.R.U32.HI UR5, URZ, UR15, UR5 ;  /* 0x0000000fff057299 */ /* 0x000fc80008011605 */
[----:B------:R-:W-:-:S04]  /*2700*/  UIADD3 UR5, UPT, UPT, -UR5, URZ, URZ ;  /* 0x000000ff05057290 */ /* 0x000fc8000fffe1ff */
[----:B------:R-:W-:Y:S02]  /*2710*/  UIMAD UR4, UR4, UR5, UR6 ;  /* 0x00000005040472a4 */ /* 0x000fe4000f8e0206 */
[----:B------:R-:W-:Y:S02]  /*2720*/  UIADD3 UR6, UPT, UPT, -UR6, URZ, URZ ;  /* 0x000000ff06067290 */ /* 0x000fe4000fffe1ff */
[----:B---3--:R-:W-:-:S03]  /*2730*/  UIMAD UR9, UR10, UR9, URZ ;  /* 0x000000090a0972a4 */ /* 0x008fc6000f8e02ff */
[----:B------:R-:W3:Y:S01]  /*2740*/  LDCU UR5, c[0x0][0x5cc] ;  /* 0x0000b980ff0577ac */ /* 0x000ee20008000800 */
[----:B------:R-:W-:-:S04]  /*2750*/  USHF.R.S32.HI UR31, URZ, 0x1f, UR9 ;  /* 0x0000001fff1f7899 */ /* 0x000fc80008011409 */
[----:B------:R-:W-:Y:S02]  /*2760*/  ULEA.HI UR31, UR31, UR9, URZ, 0x2 ;  /* 0x000000091f1f7291 */ /* 0x000fe4000f8f10ff */
[----:B-123--:R-:W-:-:S12]  /*2770*/  UIMAD UR6, UR5, UR6, UR8 ;  /* 0x00000006050672a4 */ /* 0x00efd8000f8e0208 */
.L_x_50:
[----:B------:R-:W-:Y:S01]  /*2780*/  IMAD.U32 R0, RZ, RZ, UR24 ;  /* 0x00000018ff007e24 */ /* 0x000fe2000f8e00ff */
[----:B------:R-:W-:Y:S01]  /*2790*/  SHF.L.U32 R6, R2, 0x1f, RZ ;  /* 0x0000001f02067819 */ /* 0x000fe200000006ff */
[----:B------:R-:W-:Y:S02]  /*27a0*/  USHF.L.U32 UR6, UR6, 0x2, URZ ;  /* 0x0000000206067899 */ /* 0x000fe400080006ff */
[----:B------:R-:W-:Y:S01]  /*27b0*/  ULEA UR38, UR28, UR30, 0x8 ;  /* 0x0000001e1c267291 */ /* 0x000fe2000f8e40ff */
[----:B------:R-:W-:Y:S01]  /*27c0*/  R2UR UR5, R0 ;  /* 0x00000000000572ca */ /* 0x000fe200000e0000 */
[----:B------:R-:W-:Y:S02]  /*27d0*/  ULOP3.LUT UR8, UR6, 0x3, UR21, 0xf8, !UPT ;  /* 0x0000000306087892 */ /* 0x000fe4000f8ef815 */
[----:B------:R-:W-:Y:S02]  /*27e0*/  USHF.L.U32 UR37, UR29, 0x3, URZ ;  /* 0x000000031d257899 */ /* 0x000fe400080006ff */
[----:B------:R-:W-:Y:S01]  /*27f0*/  ULEA.HI UR6, UR6, UR8, URZ, 0x1 ;  /* 0x0000000806067291 */ /* 0x000fe2000f8f08ff */
[----:B------:R-:W1:Y:S01]  /*2800*/  LDCU UR34, c[0x0][0x5e4] ;  /* 0x0000bc80ff2277ac */ /* 0x000e620008000800 */
[----:B------:R-:W-:-:S06]  /*2810*/  USHF.L.U32 UR9, UR4, 0x8, URZ ;  /* 0x0000000804097899 */ /* 0x000fcc00080006ff */
[----:B------:R-:W-:Y:S02]  /*2820*/  ULEA UR5, UR5, UR25, 0x18 ;  /* 0x0000001905057291 */ /* 0x000fe4000f8ec0ff */
[----:B------:R-:W-:Y:S02]  /*2830*/  USHF.L.U32 UR13, UR4, 0x7, URZ ;  /* 0x00000007040d7899 */ /* 0x000fe400080006ff */
[----:B------:R-:W-:Y:S02]  /*2840*/  ULEA UR26, UR28, UR5, 0x3 ;  /* 0x000000051c1a7291 */ /* 0x000fe4000f8e18ff */
[----:B------:R-:W-:-:S04]  /*2850*/  ULOP3.LUT UR5, UR6, 0xfffffffe, URZ, 0xc0, !UPT ;  /* 0xfffffffe06057892 */ /* 0x000fc8000f8ec0ff */
[----:B------:R-:W-:Y:S02]  /*2860*/  UISETP.NE.AND UP0, UPT, UR8, UR5, UPT ;  /* 0x000000050800728c */ /* 0x000fe4000bf05270 */
[----:B------:R-:W-:Y:S01]  /*2870*/  USHF.R.U32.HI UR5, URZ, 0x1, UR6 ;  /* 0x00000001ff057899 */ /* 0x000fe20008011606 */
[----:B------:R-:W2:Y:S01]  /*2880*/  SYNCS.PHASECHK.TRANS64.TRYWAIT P0, [UR26+0x50], R6 ;  /* 0x00005006ff0075a7 */ /* 0x000ea2000800111a */
[----:B------:R-:W-:Y:S02]  /*2890*/  UISETP.LT.AND UP0, UPT, UR8, URZ, UP0 ;  /* 0x000000ff0800728c */ /* 0x000fe40008701270 */
[----:B------:R-:W-:-:S09]  /*28a0*/  UIADD3 UR10, UPT, UPT, UR5, -0x1, URZ ;  /* 0xffffffff050a7890 */ /* 0x000fd2000fffe0ff */
[----:B------:R-:W-:-:S04]  /*28b0*/  @!UP0 UIADD3 UR10, UPT, UPT, UR5, URZ, URZ ;  /* 0x000000ff050a8290 */ /* 0x000fc8000fffe0ff */
[----:B------:R-:W-:Y:S01]  /*28c0*/  ULEA UR10, UR10, UR22, 0x8 ;  /* 0x000000160a0a7291 */ /* 0x000fe2000f8e40ff */
[----:B-12---:R-:W-:Y:S11]  /*28d0*/  @!P0 BRA `(.L_x_47) ;  /* 0x0000002000788947 */ /* 0x006ff60003800000 */
.L_x_66:
[----:B------:R-:W-:Y:S01]  /*28e0*/  UMOV UR36, 0x1 ;  /* 0x0000000100247882 */ /* 0x000fe20000000000 */
[----:B------:R-:W-:-:S05]  /*28f0*/  UMOV UR35, UR37 ;  /* 0x0000002500237c82 */ /* 0x000fca0008000000 */
.L_x_49:
[----:B------:R-:W2:Y:S01]  /*2900*/  LDTM.x32 R36, tmem[UR38+0x20] ;  /* 0x00002026002479ee */ /* 0x000ea200082c0000 */
[----:B-1----:R-:W1:Y:S01]  /*2910*/  LDTM.x32 R4, tmem[UR38] ;  /* 0x00000026000479ee */ /* 0x002e6200082c0000 */
[----:B------:R-:W-:Y:S02]  /*2920*/  USHF.R.S32.HI UR8, URZ, 0x1f, UR35 ;  /* 0x0000001fff087899 */ /* 0x000fe40008011423 */
[----:B------:R-:W-:Y:S02]  /*2930*/  UIADD3 UR4, UPT, UPT, UR35, 0x1, URZ ;  /* 0x0000000123047890 */ /* 0x000fe4000fffe0ff */
[----:B------:R-:W-:Y:S02]  /*2940*/  ULEA.HI UR8, UR8, UR35, URZ, 0x2 ;  /* 0x0000002308087291 */ /* 0x000fe4000f8f10ff */
[----:B------:R-:W-:Y:S02]  /*2950*/  USHF.R.S32.HI UR6, URZ, 0x1f, UR4 ;  /* 0x0000001fff067899 */ /* 0x000fe40008011404 */
[----:B------:R-:W-:-:S02]  /*2960*/  ULOP3.LUT UR8, UR8, 0xfffffffc, URZ, 0xc0, !UPT ;  /* 0xfffffffc08087892 */ /* 0x000fc4000f8ec0ff */
[----:B------:R-:W-:Y:S02]  /*2970*/  ULEA.HI UR6, UR6, UR4, URZ, 0x2 ;  /* 0x0000000406067291 */ /* 0x000fe4000f8f10ff */
[----:B------:R-:W-:Y:S02]  /*2980*/  UIADD3 UR8, UPT, UPT, -UR8, UR35, URZ ;  /* 0x0000002308087290 */ /* 0x000fe4000fffe1ff */
[----:B------:R-:W-:Y:S02]  /*2990*/  ULOP3.LUT UR6, UR6, 0xfffffffc, URZ, 0xc0, !UPT ;  /* 0xfffffffc06067892 */ /* 0x000fe4000f8ec0ff */
[----:B------:R-:W-:Y:S02]  /*29a0*/  ULEA.HI UR12, UR37, UR37, URZ, 0x1 ;  /* 0x00000025250c7291 */ /* 0x000fe4000f8f08ff */
[----:B------:R-:W-:Y:S01]  /*29b0*/  MOV R75, UR8 ;  /* 0x00000008004b7c02 */ /* 0x000fe20008000f00 */
[----:B------:R-:W-:Y:S02]  /*29c0*/  UIADD3 UR6, UPT, UPT, UR4, -UR6, URZ ;  /* 0x8000000604067290 */ /* 0x000fe4000fffe0ff */
[----:B------:R-:W-:Y:S01]  /*29d0*/  ULOP3.LUT UR12, UR12, 0xfffffffe, URZ, 0xc0, !UPT ;  /* 0xfffffffe0c0c7892 */ /* 0x000fe2000f8ec0ff */
[----:B--2---:R-:W-:Y:S01]  /*29e0*/  FMUL R59, R59, UR34 ;  /* 0x000000223b3b7c20 */ /* 0x004fe20008400000 */
[----:B-1----:R-:W-:Y:S01]  /*29f0*/  FMUL R11, R11, UR34 ;  /* 0x000000220b0b7c20 */ /* 0x002fe20008400000 */
[----:B------:R-:W-:Y:S01]  /*2a00*/  FMUL R10, R10, UR34 ;  /* 0x000000220a0a7c20 */ /* 0x000fe20008400000 */
        /* <DEDUP_REMOVED lines=9> */
[----:B------:R-:W-:Y:S01]  /*2aa0*/  F2FP.BF16.F32.PACK_AB R7, R11, R10 ;  /* 0x0000000a0b07723e */ /* 0x000fe200000010ff */
[----:B------:R-:W-:Y:S01]  /*2ab0*/  FMUL R83, R59, -1.4426950216293334961 ;  /* 0xbfb8aa3b3b537820 */ /* 0x000fe20000400000 */
[----:B------:R-:W-:Y:S01]  /*2ac0*/  F2FP.BF16.F32.PACK_AB R6, R9, R8 ;  /* 0x000000080906723e */ /* 0x000fe200000010ff */
[----:B------:R-:W-:Y:S01]  /*2ad0*/  FMUL R81, R58, -1.4426950216293334961 ;  /* 0xbfb8aa3b3a517820 */ /* 0x000fe20000400000 */
[----:B------:R-:W-:Y:S01]  /*2ae0*/  F2FP.BF16.F32.PACK_AB R5, R76, R77 ;  /* 0x0000004d4c05723e */ /* 0x000fe200000010ff */
[----:B------:R-:W-:Y:S01]  /*2af0*/  FMUL R89, R54, -1.4426950216293334961 ;  /* 0xbfb8aa3b36597820 */ /* 0x000fe20000400000 */
[----:B------:R-:W-:Y:S01]  /*2b00*/  F2FP.BF16.F32.PACK_AB R4, R78, R79 ;  /* 0x0000004f4e04723e */ /* 0x000fe200000010ff */
[----:B------:R-:W-:Y:S01]  /*2b10*/  FMUL R55, R55, UR34 ;  /* 0x0000002237377c20 */ /* 0x000fe20008400000 */
[----:B------:R-:W-:Y:S01]  /*2b20*/  LEA R82, R75, R3, 0xd ;  /* 0x000000034b527211 */ /* 0x000fe200078e68ff */
[----:B------:R-:W-:Y:S01]  /*2b30*/  FMUL R85, R57, -1.4426950216293334961 ;  /* 0xbfb8aa3b39557820 */ /* 0x000fe20000400000 */
[----:B------:R-:W-:Y:S01]  /*2b40*/  FMUL R80, R12, UR34 ;  /* 0x000000220c507c20 */ /* 0x000fe20008400000 */
[----:B------:R-:W-:Y:S01]  /*2b50*/  FMUL R19, R19, UR34 ;  /* 0x0000002213137c20 */ /* 0x000fe20008400000 */
[----:B------:R1:W-:Y:S01]  /*2b60*/  MUFU.EX2 R12, R83 ;  /* 0x00000053000c7308 */ /* 0x0003e20000000800 */
[----:B------:R2:W-:Y:S01]  /*2b70*/  STS.128 [R82], R4 ;  /* 0x0000000452007388 */ /* 0x0005e20000000c00 */
[----:B------:R-:W-:Y:S01]  /*2b80*/  FMUL R18, R18, UR34 ;  /* 0x0000002212127c20 */ /* 0x000fe20008400000 */
[----:B------:R-:W-:Y:S01]  /*2b90*/  FMUL R17, R17, UR34 ;  /* 0x0000002211117c20 */ /* 0x000fe20008400000 */
[----:B------:R-:W-:Y:S01]  /*2ba0*/  FMUL R16, R16, UR34 ;  /* 0x0000002210107c20 */ /* 0x000fe20008400000 */
[----:B------:R-:W-:Y:S01]  /*2bb0*/  FMUL R15, R15, UR34 ;  /* 0x000000220f0f7c20 */ /* 0x000fe20008400000 */
[----:B------:R-:W-:Y:S01]  /*2bc0*/  FMUL R14, R14, UR34 ;  /* 0x000000220e0e7c20 */ /* 0x000fe20008400000 */
[----:B------:R-:W-:Y:S01]  /*2bd0*/  FMUL R13, R13, UR34 ;  /* 0x000000220d0d7c20 */ /* 0x000fe20008400000 */
[----:B------:R-:W3:Y:S01]  /*2be0*/  MUFU.EX2 R81, R81 ;  /* 0x0000005100517308 */ /* 0x000ee20000000800 */
[----:B------:R-:W-:Y:S01]  /*2bf0*/  LEA R84, R75, R68, 0xd ;  /* 0x000000444b547211 */ /* 0x000fe200078e68ff */
[----:B------:R-:W-:Y:S01]  /*2c00*/  FMUL R27, R27, UR34 ;  /* 0x000000221b1b7c20 */ /* 0x000fe20008400000 */
[----:B------:R-:W-:Y:S01]  /*2c10*/  FMUL R26, R26, UR34 ;  /* 0x000000221a1a7c20 */ /* 0x000fe20008400000 */
[----:B------:R-:W-:Y:S01]  /*2c20*/  FMUL R23, R23, UR34 ;  /* 0x0000002217177c20 */ /* 0x000fe20008400000 */
[----:B------:R-:W-:Y:S01]  /*2c30*/  FMUL R22, R22, UR34 ;  /* 0x0000002216167c20 */ /* 0x000fe20008400000 */
[----:B------:R-:W-:Y:S01]  /*2c40*/  FMUL R21, R21, UR34 ;  /* 0x0000002215157c20 */ /* 0x000fe20008400000 */
[----:B------:R-:W-:Y:S01]  /*2c50*/  FMUL R20, R20, UR34 ;  /* 0x0000002214147c20 */ /* 0x000fe20008400000 */
[----:B------:R-:W-:Y:S01]  /*2c60*/  MUFU.EX2 R89, R89 ;  /* 0x0000005900597308 */ /* 0x000fe20000000800 */
[----:B-1----:R-:W-:Y:S01]  /*2c70*/  FMUL R83, R24, UR34 ;  /* 0x0000002218537c20 */ /* 0x002fe20008400000 */
[----:B------:R-:W-:Y:S01]  /*2c80*/  FMUL R24, R55, -1.4426950216293334961 ;  /* 0xbfb8aa3b37187820 */ /* 0x000fe20000400000 */
[----:B------:R-:W-:Y:S01]  /*2c90*/  FMUL R49, R49, UR34 ;  /* 0x0000002231317c20 */ /* 0x000fe20008400000 */
[----:B------:R-:W-:Y:S01]  /*2ca0*/  LEA R86, R75, R69, 0xd ;  /* 0x000000454b567211 */ /* 0x000fe200078e68ff */
[----:B------:R-:W-:Y:S01]  /*2cb0*/  FMUL R50, R50, UR34 ;  /* 0x0000002232327c20 */ /* 0x000fe20008400000 */
[----:B------:R-:W-:Y:S01]  /*2cc0*/  FMUL R51, R51, UR34 ;  /* 0x0000002233337c20 */ /* 0x000fe20008400000 */
[----:B------:R-:W-:Y:S01]  /*2cd0*/  FMUL R90, R49, -1.4426950216293334961 ;  /* 0xbfb8aa3b315a7820 */ /* 0x000fe20000400000 */
[----:B------:R-:W-:Y:S01]  /*2ce0*/  MUFU.EX2 R24, R24 ;  /* 0x0000001800187308 */ /* 0x000fe20000000800 */
[----:B---3--:R-:W-:Y:S01]  /*2cf0*/  FADD R92, R81, 1 ;  /* 0x3f800000515c7421 */ /* 0x008fe20000000000 */
[----:B------:R-:W-:Y:S01]  /*2d00*/  FMUL R48, R48, UR34 ;  /* 0x0000002230307c20 */ /* 0x000fe20008400000 */
[----:B------:R-:W-:Y:S01]  /*2d10*/  FADD R93, R12, 1 ;  /* 0x3f8000000c5d7421 */ /* 0x000fe20000000000 */
[----:B------:R-:W-:Y:S01]  /*2d20*/  FMUL R46, R46, UR34 ;  /* 0x000000222e2e7c20 */ /* 0x000fe20008400000 */
[----:B------:R-:W-:Y:S01]  /*2d30*/  FMUL R56, R56, UR34 ;  /* 0x0000002238387c20 */ /* 0x000fe20008400000 */
[----:B------:R-:W-:Y:S01]  /*2d40*/  FMUL R47, R47, UR34 ;  /* 0x000000222f2f7c20 */ /* 0x000fe20008400000 */
[----:B------:R-:W-:Y:S01]  /*2d50*/  FMUL R44, R44, UR34 ;  /* 0x000000222c2c7c20 */ /* 0x000fe20008400000 */
[----:B--2---:R-:W-:Y:S01]  /*2d60*/  FMUL R82, R25, UR34 ;  /* 0x0000002219527c20 */ /* 0x004fe20008400000 */
[----:B------:R-:W-:Y:S01]  /*2d70*/  F2FP.BF16.F32.PACK_AB R7, R19, R18 ;  /* 0x000000121307723e */ /* 0x000fe200000010ff */
[----:B------:R1:W-:Y:S01]  /*2d80*/  MUFU.EX2 R25, R85 ;  /* 0x0000005500197308 */ /* 0x0003e20000000800 */
[----:B------:R-:W-:Y:S01]  /*2d90*/  F2FP.BF16.F32.PACK_AB R6, R17, R16 ;  /* 0x000000101106723e */ /* 0x000fe200000010ff */
[----:B------:R-:W-:Y:S01]  /*2da0*/  FMUL R88, R56, -1.4426950216293334961 ;  /* 0xbfb8aa3b38587820 */ /* 0x000fe20000400000 */
[----:B------:R-:W-:Y:S01]  /*2db0*/  F2FP.BF16.F32.PACK_AB R5, R15, R14 ;  /* 0x0000000e0f05723e */ /* 0x000fe200000010ff */
[----:B------:R-:W-:Y:S01]  /*2dc0*/  FMUL R45, R45, UR34 ;  /* 0x000000222d2d7c20 */ /* 0x000fe20008400000 */
[----:B------:R-:W-:Y:S01]  /*2dd0*/  F2FP.BF16.F32.PACK_AB R4, R13, R80 ;  /* 0x000000500d04723e */ /* 0x000fe200000010ff */
[----:B------:R-:W-:Y:S01]  /*2de0*/  FMUL R81, R44, -1.4426950216293334961 ;  /* 0xbfb8aa3b2c517820 */ /* 0x000fe20000400000 */
[----:B------:R-:W-:Y:S01]  /*2df0*/  FMUL R40, R40, UR34 ;  /* 0x0000002228287c20 */ /* 0x000fe20008400000 */
[----:B------:R-:W-:Y:S01]  /*2e00*/  MUFU.RCP R12, R93 ;  /* 0x0000005d000c7308 */ /* 0x000fe20000001000 */
[----:B------:R-:W-:Y:S01]  /*2e10*/  FMUL R87, R45, -1.4426950216293334961 ;  /* 0xbfb8aa3b2d577820 */ /* 0x000fe20000400000 */
[----:B------:R2:W-:Y:S01]  /*2e20*/  STS.128 [R84], R4 ;  /* 0x0000000454007388 */ /* 0x0005e20000000c00 */
[----:B------:R-:W-:Y:S01]  /*2e30*/  FMUL R42, R42, UR34 ;  /* 0x000000222a2a7c20 */ /* 0x000fe20008400000 */
[----:B------:R-:W-:Y:S01]  /*2e40*/  FMUL R41, R41, UR34 ;  /* 0x0000002229297c20 */ /* 0x000fe20008400000 */
[----:B------:R-:W-:Y:S01]  /*2e50*/  FMUL R39, R39, UR34 ;  /* 0x0000002227277c20 */ /* 0x000fe20008400000 */
[----:B------:R-:W-:Y:S01]  /*2e60*/  FMUL R66, R66, UR34 ;  /* 0x0000002242427c20 */ /* 0x000fe20008400000 */
[----:B------:R-:W-:Y:S01]  /*2e70*/  FMUL R35, R35, UR34 ;  /* 0x0000002223237c20 */ /* 0x000fe20008400000 */
[----:B------:R-:W3:Y:S01]  /*2e80*/  MUFU.EX2 R88, R88 ;  /* 0x0000005800587308 */ /* 0x000ee20000000800 */
[----:B-1----:R-:W-:Y:S01]  /*2e90*/  FMUL R85, R50, -1.4426950216293334961 ;  /* 0xbfb8aa3b32557820 */ /* 0x002fe20000400000 */
[----:B------:R-:W-:Y:S01]  /*2ea0*/  FMUL R34, R34, UR34 ;  /* 0x0000002222227c20 */ /* 0x000fe20008400000 */
[----:B------:R-:W-:Y:S01]  /*2eb0*/  FMUL R33, R33, UR34 ;  /* 0x0000002221217c20 */ /* 0x000fe20008400000 */
[----:B------:R-:W-:Y:S01]  /*2ec0*/  FMUL R32, R32, UR34 ;  /* 0x0000002220207c20 */ /* 0x000fe20008400000 */
[----:B------:R-:W-:Y:S01]  /*2ed0*/  FMUL R31, R31, UR34 ;  /* 0x000000221f1f7c20 */ /* 0x000fe20008400000 */
[----:B------:R-:W-:Y:S01]  /*2ee0*/  FMUL R30, R30, UR34 ;  /* 0x000000221e1e7c20 */ /* 0x000fe20008400000 */
[----:B------:R-:W-:Y:S01]  /*2ef0*/  LEA R75, R75, R70, 0xd ;  /* 0x000000464b4b7211 */ /* 0x000fe200078e68ff */
[----:B------:R-:W1:Y:S01]  /*2f00*/  MUFU.EX2 R85, R85 ;  /* 0x0000005500557308 */ /* 0x000e620000000800 */
[----:B------:R-:W-:-:S02]  /*2f10*/  UIADD3 UR12, UPT, UPT, -UR12, UR37, URZ ;  /* 0x000000250c0c7290 */ /* 0x000fc4000fffe1ff */
[----:B------:R-:W-:-:S05]  /*2f20*/  UISETP.NE.AND UP0, UPT, UR23, URZ, UPT ;  /* 0x000000ff1700728c */ /* 0x000fca000bf05270 */
[----:B------:R-:W4:Y:S01]  /*2f30*/  MUFU.EX2 R81, R81 ;  /* 0x0000005100517308 */ /* 0x000f220000000800 */
[----:B---3--:R-:W-:Y:S01]  /*2f40*/  FADD R91, R88, 1 ;  /* 0x3f800000585b7421 */ /* 0x008fe20000000000 */
[----:B------:R-:W-:-:S06]  /*2f50*/  FMUL R88, R59, R12 ;  /* 0x0000000c3b587220 */ /* 0x000fcc0000400000 */
[----:B------:R-:W3:Y:S01]  /*2f60*/  MUFU.EX2 R87, R87 ;  /* 0x0000005700577308 */ /* 0x000ee20000000800 */
[----:B--2---:R-:W-:Y:S01]  /*2f70*/  F2FP.BF16.F32.PACK_AB R7, R27, R26 ;  /* 0x0000001a1b07723e */ /* 0x004fe200000010ff */
[----:B------:R-:W-:Y:S01]  /*2f80*/  FMUL R84, R51, -1.4426950216293334961 ;  /* 0xbfb8aa3b33547820 */ /* 0x000fe20000400000 */
[----:B------:R-:W-:Y:S01]  /*2f90*/  F2FP.BF16.F32.PACK_AB R6, R82, R83 ;  /* 0x000000535206723e */ /* 0x000fe200000010ff */
[----:B-1----:R-:W-:Y:S01]  /*2fa0*/  FADD R93, R85, 1 ;  /* 0x3f800000555d7421 */ /* 0x002fe20000000000 */
[----:B------:R-:W-:Y:S01]  /*2fb0*/  F2FP.BF16.F32.PACK_AB R5, R23, R22 ;  /* 0x000000161705723e */ /* 0x000fe200000010ff */
[----:B------:R-:W-:Y:S01]  /*2fc0*/  FMUL R27, R27, R88 ;  /* 0x000000581b1b7220 */ /* 0x000fe20000400000 */
[----:B------:R-:W-:Y:S01]  /*2fd0*/  F2FP.BF16.F32.PACK_AB R4, R21, R20 ;  /* 0x000000141504723e */ /* 0x000fe200000010ff */
[----:B------:R-:W1:Y:S01]  /*2fe0*/  MUFU.EX2 R84, R84 ;  /* 0x0000005400547308 */ /* 0x000e620000000800 */
[----:B----4-:R-:W-:-:S03]  /*2ff0*/  FADD R81, R81, 1 ;  /* 0x3f80000051517421 */ /* 0x010fc60000000000 */
[----:B------:R2:W-:Y:S04]  /*3000*/  STS.128 [R86], R4 ;  /* 0x0000000456007388 */ /* 0x0005e80000000c00 */
[----:B------:R-:W4:Y:S01]  /*3010*/  MUFU.RCP R91, R91 ;  /* 0x0000005b005b7308 */ /* 0x000f220000001000 */
[----:B---3--:R-:W-:Y:S01]  /*3020*/  FADD R87, R87, 1 ;  /* 0x3f80000057577421 */ /* 0x008fe20000000000 */
[----:B-1----:R-:W-:-:S06]  /*3030*/  FADD R85, R84, 1 ;  /* 0x3f80000054557421 */ /* 0x002fcc0000000000 */
[----:B------:R-:W1:Y:S01]  /*3040*/  MUFU.RCP R84, R85 ;  /* 0x0000005500547308 */ /* 0x000e620000001000 */
[----:B----4-:R-:W-:Y:S01]  /*3050*/  FMUL R88, R56, R91 ;  /* 0x0000005b38587220 */ /* 0x010fe20000400000 */
[----:B------:R-:W-:-:S03]  /*3060*/  FMUL R91, R39, -1.4426950216293334961 ;  /* 0xbfb8aa3b275b7820 */ /* 0x000fc60000400000 */
[----:B------:R-:W-:Y:S01]  /*3070*/  FMUL R83, R83, R88 ;  /* 0x0000005853537220 */ /* 0x000fe20000400000 */
[----:B------:R-:W-:Y:S02]  /*3080*/  FMUL R88, R42, -1.4426950216293334961 ;  /* 0xbfb8aa3b2a587820 */ /* 0x000fe40000400000 */
[----:B------:R-:W-:Y:S01]  /*3090*/  MUFU.EX2 R91, R91 ;  /* 0x0000005b005b7308 */ /* 0x000fe20000000800 */
[----:B--2---:R-:W-:Y:S01]  /*30a0*/  FMUL R5, R48, -1.4426950216293334961 ;  /* 0xbfb8aa3b30057820 */ /* 0x004fe20000400000 */
[----:B------:R-:W-:Y:S01]  /*30b0*/  FMUL R86, R46, -1.4426950216293334961 ;  /* 0xbfb8aa3b2e567820 */ /* 0x000fe20000400000 */
[----:B------:R-:W-:Y:S01]  /*30c0*/  FMUL R6, R47, -1.4426950216293334961 ;  /* 0xbfb8aa3b2f067820 */ /* 0x000fe20000400000 */
[----:B-1----:R-:W-:-:S04]  /*30d0*/  FMUL R84, R51, R84 ;  /* 0x0000005433547220 */ /* 0x002fc80000400000 */
[----:B------:R1:W-:Y:S08]  /*30e0*/  MUFU.EX2 R4, R90 ;  /* 0x0000005a00047308 */ /* 0x0003f00000000800 */
[----:B------:R2:W3:Y:S08]  /*30f0*/  MUFU.RCP R7, R92 ;  /* 0x0000005c00077308 */ /* 0x0004f00000001000 */
[----:B------:R-:W-:Y:S01]  /*3100*/  MUFU.EX2 R5, R5 ;  /* 0x0000000500057308 */ /* 0x000fe20000000800 */
[----:B-1----:R-:W-:Y:S01]  /*3110*/  FADD R90, R25, 1 ;  /* 0x3f800000195a7421 */ /* 0x002fe20000000000 */
[----:B------:R-:W-:Y:S01]  /*3120*/  FADD R25, R89, 1 ;  /* 0x3f80000059197421 */ /* 0x000fe20000000000 */
[----:B------:R-:W-:-:S05]  /*3130*/  FMUL R89, R41, -1.4426950216293334961 ;  /* 0xbfb8aa3b29597820 */ /* 0x000fca0000400000 */
[----:B------:R-:W1:Y:S01]  /*3140*/  MUFU.RCP R25, R25 ;  /* 0x0000001900197308 */ /* 0x000e620000001000 */
[----:B--2---:R-:W-:Y:S01]  /*3150*/  FADD R92, R24, 1 ;  /* 0x3f800000185c7421 */ /* 0x004fe20000000000 */
[----:B---3--:R-:W-:-:S04]  /*3160*/  FMUL R7, R58, R7 ;  /* 0x000000073a077220 */ /* 0x008fc80000400000 */
[----:B------:R-:W-:Y:S01]  /*3170*/  FMUL R26, R26, R7 ;  /* 0x000000071a1a7220 */ /* 0x000fe20000400000 */
[----:B------:R-:W-:Y:S01]  /*3180*/  FMUL R7, R43, UR34 ;  /* 0x000000222b077c20 */ /* 0x000fe20008400000 */
[----:B------:R-:W2:Y:S03]  /*3190*/  MUFU.RCP R92, R92 ;  /* 0x0000005c005c7308 */ /* 0x000ea60000001000 */
[----:B------:R-:W-:-:S05]  /*31a0*/  FMUL R12, R7, -1.4426950216293334961 ;  /* 0xbfb8aa3b070c7820 */ /* 0x000fca0000400000 */
[----:B------:R-:W3:Y:S01]  /*31b0*/  MUFU.RCP R90, R90 ;  /* 0x0000005a005a7308 */ /* 0x000ee20000001000 */
[----:B-1----:R-:W-:-:S04]  /*31c0*/  FMUL R25, R54, R25 ;  /* 0x0000001936197220 */ /* 0x002fc80000400000 */
[----:B------:R-:W-:-:S03]  /*31d0*/  FMUL R24, R22, R25 ;  /* 0x0000001916187220 */ /* 0x000fc60000400000 */
[----:B------:R-:W1:Y:S01]  /*31e0*/  MUFU.EX2 R86, R86 ;  /* 0x0000005600567308 */ /* 0x000e620000000800 */
[----:B--2---:R-:W-:Y:S01]  /*31f0*/  FMUL R22, R55, R92 ;  /* 0x0000005c37167220 */ /* 0x004fe20000400000 */
[----:B------:R-:W-:Y:S01]  /*3200*/  FADD R92, R4, 1 ;  /* 0x3f800000045c7421 */ /* 0x000fe20000000000 */
[----:B------:R-:W-:Y:S01]  /*3210*/  FMUL R4, R37, UR34 ;  /* 0x0000002225047c20 */ /* 0x000fe20008400000 */
[----:B------:R-:W-:Y:S01]  /*3220*/  FMUL R37, R19, R84 ;  /* 0x0000005413257220 */ /* 0x000fe20000400000 */
[----:B------:R-:W-:Y:S01]  /*3230*/  FMUL R25, R23, R22 ;  /* 0x0000001617197220 */ /* 0x000fe20000400000 */
[----:B------:R-:W-:Y:S01]  /*3240*/  FADD R23, R5, 1 ;  /* 0x3f80000005177421 */ /* 0x000fe20000000000 */
[----:B------:R-:W-:Y:S01]  /*3250*/  FMUL R19, R36, UR34 ;  /* 0x0000002224137c20 */ /* 0x000fe20008400000 */
[----:B------:R-:W-:Y:S01]  /*3260*/  MUFU.RCP R92, R92 ;  /* 0x0000005c005c7308 */ /* 0x000fe20000001000 */
[----:B---3--:R-:W-:Y:S01]  /*3270*/  FMUL R43, R57, R90 ;  /* 0x0000005a392b7220 */ /* 0x008fe20000400000 */
[----:B------:R-:W-:Y:S01]  /*3280*/  FMUL R22, R38, UR34 ;  /* 0x0000002226167c20 */ /* 0x000fe20008400000 */
[----:B------:R-:W-:Y:S01]  /*3290*/  FMUL R90, R40, -1.4426950216293334961 ;  /* 0xbfb8aa3b285a7820 */ /* 0x000fe20000400000 */
[----:B------:R-:W-:Y:S01]  /*32a0*/  FMUL R84, R19, -1.4426950216293334961 ;  /* 0xbfb8aa3b13547820 */ /* 0x000fe20000400000 */
[----:B------:R-:W-:Y:S01]  /*32b0*/  FMUL R82, R82, R43 ;  /* 0x0000002b52527220 */ /* 0x000fe20000400000 */
[----:B------:R-:W-:-:S02]  /*32c0*/  FMUL R5, R22, -1.4426950216293334961 ;  /* 0xbfb8aa3b16057820 */ /* 0x000fc40000400000 */
[----:B------:R-:W2:Y:S01]  /*32d0*/  MUFU.RCP R23, R23 ;  /* 0x0000001700177308 */ /* 0x000ea20000001000 */
[----:B-1----:R-:W-:-:S07]  /*32e0*/  FADD R86, R86, 1 ;  /* 0x3f80000056567421 */ /* 0x002fce0000000000 */
[----:B------:R-:W1:Y:S08]  /*32f0*/  MUFU.RCP R43, R93 ;  /* 0x0000005d002b7308 */ /* 0x000e700000001000 */
[----:B------:R-:W3:Y:S01]  /*3300*/  MUFU.EX2 R6, R6 ;  /* 0x0000000600067308 */ /* 0x000ee20000000800 */
[----:B--2---:R-:W-:-:S04]  /*3310*/  FMUL R23, R48, R23 ;  /* 0x0000001730177220 */ /* 0x004fc80000400000 */
[----:B------:R-:W-:Y:S01]  /*3320*/  FMUL R36, R16, R23 ;  /* 0x0000001710247220 */ /* 0x000fe20000400000 */
[----:B------:R-:W-:Y:S01]  /*3330*/  FMUL R16, R53, UR34 ;  /* 0x0000002235107c20 */ /* 0x000fe20008400000 */
[----:B------:R-:W-:Y:S01]  /*3340*/  FMUL R23, R52, UR34 ;  /* 0x0000002234177c20 */ /* 0x000fe20008400000 */
[----:B------:R2:W4:Y:S01]  /*3350*/  MUFU.RCP R53, R86 ;  /* 0x0000005600357308 */ /* 0x0005220000001000 */
[----:B-1----:R-:W-:Y:S02]  /*3360*/  FMUL R43, R50, R43 ;  /* 0x0000002b322b7220 */ /* 0x002fe40000400000 */
[----:B------:R-:W-:Y:S02]  /*3370*/  FMUL R93, R23, -1.4426950216293334961 ;  /* 0xbfb8aa3b175d7820 */ /* 0x000fe40000400000 */
[----:B------:R-:W-:Y:S01]  /*3380*/  FMUL R38, R18, R43 ;  /* 0x0000002b12267220 */ /* 0x000fe20000400000 */
[----:B------:R-:W-:Y:S02]  /*3390*/  FMUL R18, R4, -1.4426950216293334961 ;  /* 0xbfb8aa3b04127820 */ /* 0x000fe40000400000 */
[----:B------:R-:W-:Y:S01]  /*33a0*/  MUFU.EX2 R12, R12 ;  /* 0x0000000c000c7308 */ /* 0x000fe20000000800 */
[----:B---3--:R-:W-:-:S07]  /*33b0*/  FADD R85, R6, 1 ;  /* 0x3f80000006557421 */ /* 0x008fce0000000000 */
[----:B------:R-:W-:Y:S01]  /*33c0*/  MUFU.EX2 R90, R90 ;  /* 0x0000005a005a7308 */ /* 0x000fe20000000800 */
[----:B--2---:R-:W-:Y:S01]  /*33d0*/  FMUL R86, R49, R92 ;  /* 0x0000005c31567220 */ /* 0x004fe20000400000 */
[----:B----4-:R-:W-:Y:S01]  /*33e0*/  FMUL R53, R46, R53 ;  /* 0x000000352e357220 */ /* 0x010fe20000400000 */
[----:B------:R-:W-:Y:S02]  /*33f0*/  FMUL R92, R16, -1.4426950216293334961 ;  /* 0xbfb8aa3b105c7820 */ /* 0x000fe40000400000 */
[----:B------:R-:W-:Y:S01]  /*3400*/  FMUL R43, R17, R86 ;  /* 0x00000056112b7220 */ /* 0x000fe20000400000 */
[----:B------:R-:W-:Y:S01]  /*3410*/  FMUL R17, R67, UR34 ;  /* 0x0000002243117c20 */ /* 0x000fe20008400000 */
[----:B------:R-:W-:Y:S01]  /*3420*/  FMUL R52, R14, R53 ;  /* 0x000000350e347220 */ /* 0x000fe20000400000 */
[----:B------:R-:W1:Y:S02]  /*3430*/  MUFU.RCP R86, R85 ;  /* 0x0000005500567308 */ /* 0x000e640000001000 */
[----:B------:R-:W-:-:S06]  /*3440*/  FMUL R6, R17, -1.4426950216293334961 ;  /* 0xbfb8aa3b11067820 */ /* 0x000fcc0000400000 */
[----:B------:R-:W2:Y:S08]  /*3450*/  MUFU.RCP R67, R81 ;  /* 0x0000005100437308 */ /* 0x000eb00000001000 */
[----:B------:R-:W3:Y:S01]  /*3460*/  MUFU.EX2 R88, R88 ;  /* 0x0000005800587308 */ /* 0x000ee20000000800 */
[----:B-1----:R-:W-:Y:S01]  /*3470*/  FMUL R14, R47, R86 ;  /* 0x000000562f0e7220 */ /* 0x002fe20000400000 */
[----:B------:R-:W-:-:S03]  /*3480*/  FADD R85, R12, 1 ;  /* 0x3f8000000c557421 */ /* 0x000fc60000000000 */
[----:B------:R-:W-:Y:S01]  /*3490*/  FMUL R53, R15, R14 ;  /* 0x0000000e0f357220 */ /* 0x000fe20000400000 */
[----:B------:R-:W-:Y:S02]  /*34a0*/  FMUL R14, R66, -1.4426950216293334961 ;  /* 0xbfb8aa3b420e7820 */ /* 0x000fe40000400000 */
[----:B------:R-:W1:Y:S01]  /*34b0*/  MUFU.RCP R86, R87 ;  /* 0x0000005700567308 */ /* 0x000e620000001000 */
[----:B--2---:R-:W-:Y:S01]  /*34c0*/  FMUL R67, R44, R67 ;  /* 0x000000432c437220 */ /* 0x004fe20000400000 */
[----:B------:R-:W-:-:S03]  /*34d0*/  FMUL R81, R65, UR34 ;  /* 0x0000002241517c20 */ /* 0x000fc60008400000 */
[----:B------:R-:W-:-:S03]  /*34e0*/  FMUL R80, R80, R67 ;  /* 0x0000004350507220 */ /* 0x000fc60000400000 */
[----:B------:R-:W2:Y:S01]  /*34f0*/  MUFU.EX2 R89, R89 ;  /* 0x0000005900597308 */ /* 0x000ea20000000800 */
[----:B---3--:R-:W-:Y:S01]  /*3500*/  FADD R15, R88, 1 ;  /* 0x3f800000580f7421 */ /* 0x008fe20000000000 */
[----:B------:R-:W-:-:S06]  /*3510*/  FMUL R88, R62, UR34 ;  /* 0x000000223e587c20 */ /* 0x000fcc0008400000 */
[----:B------:R-:W3:Y:S01]  /*3520*/  MUFU.EX2 R5, R5 ;  /* 0x0000000500057308 */ /* 0x000ee20000000800 */
[----:B-1----:R-:W-:Y:S01]  /*3530*/  FMUL R12, R45, R86 ;  /* 0x000000562d0c7220 */ /* 0x002fe20000400000 */
[----:B------:R-:W-:-:S03]  /*3540*/  FMUL R87, R61, UR34 ;  /* 0x000000223d577c20 */ /* 0x000fc60008400000 */
[----:B------:R-:W-:Y:S01]  /*3550*/  FMUL R67, R13, R12 ;  /* 0x0000000c0d437220 */ /* 0x000fe20000400000 */
[----:B------:R-:W-:Y:S01]  /*3560*/  FADD R13, R90, 1 ;  /* 0x3f8000005a0d7421 */ /* 0x000fe20000000000 */
[----:B------:R-:W-:Y:S01]  /*3570*/  FMUL R12, R81, -1.4426950216293334961 ;  /* 0xbfb8aa3b510c7820 */ /* 0x000fe20000400000 */
[----:B------:R-:W1:Y:S01]  /*3580*/  MUFU.RCP R15, R15 ;  /* 0x0000000f000f7308 */ /* 0x000e620000001000 */
[----:B--2---:R-:W-:-:S07]  /*3590*/  FADD R89, R89, 1 ;  /* 0x3f80000059597421 */ /* 0x004fce0000000000 */
[----:B------:R-:W2:Y:S01]  /*35a0*/  MUFU.RCP R13, R13 ;  /* 0x0000000d000d7308 */ /* 0x000ea20000001000 */
[----:B---3--:R-:W-:-:S07]  /*35b0*/  FADD R5, R5, 1 ;  /* 0x3f80000005057421 */ /* 0x008fce0000000000 */
[----:B------:R-:W3:Y:S01]  /*35c0*/  MUFU.RCP R90, R89 ;  /* 0x00000059005a7308 */ /* 0x000ee20000001000 */
[----:B-1----:R-:W-:-:S04]  /*35d0*/  FMUL R65, R42, R15 ;  /* 0x0000000f2a417220 */ /* 0x002fc80000400000 */
[----:B------:R-:W-:-:S03]  /*35e0*/  FMUL R65, R10, R65 ;  /* 0x000000410a417220 */ /* 0x000fc60000400000 */
[----:B------:R-:W1:Y:S01]  /*35f0*/  MUFU.EX2 R84, R84 ;  /* 0x0000005400547308 */ /* 0x000e620000000800 */
[----:B--2---:R-:W-:-:S04]  /*3600*/  FMUL R13, R40, R13 ;  /* 0x0000000d280d7220 */ /* 0x004fc80000400000 */
[----:B------:R-:W-:Y:S01]  /*3610*/  FMUL R62, R8, R13 ;  /* 0x0000000d083e7220 */ /* 0x000fe20000400000 */
[----:B------:R-:W-:Y:S02]  /*3620*/  FMUL R13, R88, -1.4426950216293334961 ;  /* 0xbfb8aa3b580d7820 */ /* 0x000fe40000400000 */
[----:B------:R2:W4:Y:S01]  /*3630*/  MUFU.RCP R86, R85 ;  /* 0x0000005500567308 */ /* 0x0005220000001000 */
[----:B---3--:R-:W-:Y:S01]  /*3640*/  FMUL R8, R41, R90 ;  /* 0x0000005a29087220 */ /* 0x008fe20000400000 */
[----:B------:R-:W-:Y:S01]  /*3650*/  FMUL R90, R60, UR34 ;  /* 0x000000223c5a7c20 */ /* 0x000fe20008400000 */
[----:B------:R-:W-:Y:S02]  /*3660*/  FADD R89, R91, 1 ;  /* 0x3f8000005b597421 */ /* 0x000fe40000000000 */
[----:B------:R-:W-:Y:S01]  /*3670*/  FMUL R61, R9, R8 ;  /* 0x00000008093d7220 */ /* 0x000fe20000400000 */
[----:B------:R-:W-:Y:S02]  /*3680*/  FMUL R8, R90, -1.4426950216293334961 ;  /* 0xbfb8aa3b5a087820 */ /* 0x000fe40000400000 */
[----:B------:R-:W3:Y:S01]  /*3690*/  MUFU.EX2 R18, R18 ;  /* 0x0000001200127308 */ /* 0x000ee20000000800 */
[----:B-1----:R-:W-:-:S07]  /*36a0*/  FADD R60, R84, 1 ;  /* 0x3f800000543c7421 */ /* 0x002fce0000000000 */
[----:B------:R-:W1:Y:S01]  /*36b0*/  MUFU.EX2 R93, R93 ;  /* 0x0000005d005d7308 */ /* 0x000e620000000800 */
[----:B--2---:R-:W-:Y:S01]  /*36c0*/  FMUL R85, R63, UR34 ;  /* 0x000000223f557c20 */ /* 0x004fe20008400000 */
[C---:B----4-:R-:W-:Y:S01]  /*36d0*/  FMUL R10, R7.reuse, R86 ;  /* 0x00000056070a7220 */ /* 0x050fe20000400000 */
[----:B------:R-:W-:Y:S01]  /*36e0*/  FMUL R86, R64, UR34 ;  /* 0x0000002240567c20 */ /* 0x000fe20008400000 */
[----:B------:R-:W-:Y:S02]  /*36f0*/  F2FP.BF16.F32.PACK_AB R7, R7, R42 ;  /* 0x0000002a0707723e */ /* 0x000fe400000010ff */
[----:B------:R-:W-:Y:S01]  /*3700*/  FMUL R64, R11, R10 ;  /* 0x0000000a0b407220 */ /* 0x000fe20000400000 */
[----:B------:R-:W-:Y:S01]  /*3710*/  FMUL R11, R87, -1.4426950216293334961 ;  /* 0xbfb8aa3b570b7820 */ /* 0x000fe20000400000 */
[----:B------:R-:W2:Y:S01]  /*3720*/  MUFU.RCP R63, R5 ;  /* 0x00000005003f7308 */ /* 0x000ea20000001000 */
[----:B---3--:R-:W-:Y:S01]  /*3730*/  FADD R9, R18, 1 ;  /* 0x3f80000012097421 */ /* 0x008fe20000000000 */
[----:B------:R-:W-:Y:S01]  /*3740*/  FMUL R10, R85, -1.4426950216293334961 ;  /* 0xbfb8aa3b550a7820 */ /* 0x000fe20000400000 */
[----:B------:R-:W-:-:S05]  /*3750*/  FMUL R15, R86, -1.4426950216293334961 ;  /* 0xbfb8aa3b560f7820 */ /* 0x000fca0000400000 */
[----:B------:R-:W3:Y:S01]  /*3760*/  MUFU.EX2 R92, R92 ;  /* 0x0000005c005c7308 */ /* 0x000ee20000000800 */
[----:B-1----:R-:W-:-:S07]  /*3770*/  FADD R93, R93, 1 ;  /* 0x3f8000005d5d7421 */ /* 0x002fce0000000000 */
[----:B------:R-:W1:Y:S01]  /*3780*/  MUFU.RCP R60, R60 ;  /* 0x0000003c003c7308 */ /* 0x000e620000001000 */
[----:B--2---:R-:W-:-:S04]  /*3790*/  FMUL R18, R22, R63 ;  /* 0x0000003f16127220 */ /* 0x004fc80000400000 */
[----:B------:R-:W-:-:S03]  /*37a0*/  FMUL R77, R77, R18 ;  /* 0x000000124d4d7220 */ /* 0x000fc60000400000 */
[----:B------:R-:W2:Y:S01]  /*37b0*/  MUFU.RCP R5, R93 ;  /* 0x0000005d00057308 */ /* 0x000ea20000001000 */
[----:B---3--:R-:W-:-:S07]  /*37c0*/  FADD R63, R92, 1 ;  /* 0x3f8000005c3f7421 */ /* 0x008fce0000000000 */
[----:B------:R-:W3:Y:S01]  /*37d0*/  MUFU.RCP R63, R63 ;  /* 0x0000003f003f7308 */ /* 0x000ee20000001000 */
[----:B-1----:R-:W-:-:S04]  /*37e0*/  FMUL R60, R19, R60 ;  /* 0x0000003c133c7220 */ /* 0x002fc80000400000 */
[----:B------:R-:W-:-:S03]  /*37f0*/  FMUL R79, R79, R60 ;  /* 0x0000003c4f4f7220 */ /* 0x000fc60000400000 */
[----:B------:R-:W1:Y:S01]  /*3800*/  MUFU.RCP R89, R89 ;  /* 0x0000005900597308 */ /* 0x000e620000001000 */
[----:B--2---:R-:W-:-:S07]  /*3810*/  FMUL R5, R23, R5 ;  /* 0x0000000517057220 */ /* 0x004fce0000400000 */
[----:B------:R-:W2:Y:S01]  /*3820*/  MUFU.RCP R9, R9 ;  /* 0x0000000900097308 */ /* 0x000ea20000001000 */
[----:B---3--:R-:W-:Y:S01]  /*3830*/  FMUL R60, R16, R63 ;  /* 0x0000003f103c7220 */ /* 0x008fe20000400000 */
[----:B------:R-:W-:Y:S01]  /*3840*/  FMUL R63, R20, R5 ;  /* 0x00000005143f7220 */ /* 0x000fe20000400000 */
[----:B------:R-:W-:Y:S01]  /*3850*/  FMUL R20, R29, UR34 ;  /* 0x000000221d147c20 */ /* 0x000fe20008400000 */
[----:B------:R-:W-:Y:S01]  /*3860*/  FMUL R29, R28, UR34 ;  /* 0x000000221c1d7c20 */ /* 0x000fe20008400000 */
[----:B------:R-:W-:Y:S01]  /*3870*/  FMUL R60, R21, R60 ;  /* 0x0000003c153c7220 */ /* 0x000fe20000400000 */
[C---:B------:R-:W-:Y:S02]  /*3880*/  F2FP.BF16.F32.PACK_AB R5, R39.reuse, R22 ;  /* 0x000000162705723e */ /* 0x040fe400000010ff */
[----:B------:R-:W3:Y:S01]  /*3890*/  MUFU.EX2 R6, R6 ;  /* 0x0000000600067308 */ /* 0x000ee20000000800 */
[----:B-1----:R-:W-:-:S04]  /*38a0*/  FMUL R89, R39, R89 ;  /* 0x0000005927597220 */ /* 0x002fc80000400000 */
[----:B------:R-:W-:-:S03]  /*38b0*/  FMUL R76, R76, R89 ;  /* 0x000000594c4c7220 */ /* 0x000fc60000400000 */
[----:B------:R-:W1:Y:S01]  /*38c0*/  MUFU.EX2 R14, R14 ;  /* 0x0000000e000e7308 */ /* 0x000e620000000800 */
[C---:B--2---:R-:W-:Y:S01]  /*38d0*/  FMUL R9, R4.reuse, R9 ;  /* 0x0000000904097220 */ /* 0x044fe20000400000 */
[----:B------:R-:W-:Y:S02]  /*38e0*/  F2FP.BF16.F32.PACK_AB R4, R4, R19 ;  /* 0x000000130404723e */ /* 0x000fe400000010ff */
[----:B------:R-:W-:Y:S01]  /*38f0*/  F2FP.BF16.F32.PACK_AB R19, R17, R66 ;  /* 0x000000421113723e */ /* 0x000fe200000010ff */
[----:B------:R-:W-:Y:S01]  /*3900*/  FMUL R78, R78, R9 ;  /* 0x000000094e4e7220 */ /* 0x000fe20000400000 */
[----:B------:R-:W-:Y:S02]  /*3910*/  F2FP.BF16.F32.PACK_AB R9, R47, R46 ;  /* 0x0000002e2f09723e */ /* 0x000fe400000010ff */
[----:B------:R-:W2:Y:S01]  /*3920*/  MUFU.EX2 R11, R11 ;  /* 0x0000000b000b7308 */ /* 0x000ea20000000800 */
[----:B---3--:R-:W-:-:S07]  /*3930*/  FADD R6, R6, 1 ;  /* 0x3f80000006067421 */ /* 0x008fce0000000000 */
[----:B------:R-:W3:Y:S01]  /*3940*/  MUFU.EX2 R12, R12 ;  /* 0x0000000c000c7308 */ /* 0x000ee20000000800 */
[----:B-1----:R-:W-:-:S07]  /*3950*/  FADD R14, R14, 1 ;  /* 0x3f8000000e0e7421 */ /* 0x002fce0000000000 */
[----:B------:R-:W1:Y:S01]  /*3960*/  MUFU.EX2 R13, R13 ;  /* 0x0000000d000d7308 */ /* 0x000e620000000800 */
[----:B--2---:R-:W-:Y:S01]  /*3970*/  FADD R28, R11, 1 ;  /* 0x3f8000000b1c7421 */ /* 0x004fe20000000000 */
[----:B------:R-:W-:-:S06]  /*3980*/  F2FP.BF16.F32.PACK_AB R11, R51, R50 ;  /* 0x00000032330b723e */ /* 0x000fcc00000010ff */
[----:B------:R-:W2:Y:S01]  /*3990*/  MUFU.EX2 R8, R8 ;  /* 0x0000000800087308 */ /* 0x000ea20000000800 */
[----:B---3--:R-:W-:-:S07]  /*39a0*/  FADD R12, R12, 1 ;  /* 0x3f8000000c0c7421 */ /* 0x008fce0000000000 */
[----:B------:R-:W3:Y:S01]  /*39b0*/  MUFU.EX2 R10, R10 ;  /* 0x0000000a000a7308 */ /* 0x000ee20000000800 */
[----:B-1----:R-:W-:-:S07]  /*39c0*/  FADD R13, R13, 1 ;  /* 0x3f8000000d0d7421 */ /* 0x002fce0000000000 */
[----:B------:R-:W1:Y:S01]  /*39d0*/  MUFU.EX2 R15, R15 ;  /* 0x0000000f000f7308 */ /* 0x000e620000000800 */
[----:B--2---:R-:W-:Y:S01]  /*39e0*/  FADD R46, R8, 1 ;  /* 0x3f800000082e7421 */ /* 0x004fe20000000000 */
[----:B------:R-:W-:-:S06]  /*39f0*/  F2FP.BF16.F32.PACK_AB R8, R45, R44 ;  /* 0x0000002c2d08723e */ /* 0x000fcc00000010ff */
[----:B------:R-:W2:Y:S01]  /*3a00*/  MUFU.RCP R89, R14 ;  /* 0x0000000e00597308 */ /* 0x000ea20000001000 */
[----:B---3--:R-:W-:Y:S01]  /*3a10*/  FADD R92, R10, 1 ;  /* 0x3f8000000a5c7421 */ /* 0x008fe20000000000 */
[----:B------:R-:W-:-:S06]  /*3a20*/  F2FP.BF16.F32.PACK_AB R10, R49, R48 ;  /* 0x00000030310a723e */ /* 0x000fcc00000010ff */
[----:B------:R3:W4:Y:S01]  /*3a30*/  MUFU.RCP R18, R6 ;  /* 0x0000000600127308 */ /* 0x0007220000001000 */
[----:B-1----:R-:W-:-:S07]  /*3a40*/  FADD R15, R15, 1 ;  /* 0x3f8000000f0f7421 */ /* 0x002fce0000000000 */
[----:B------:R-:W1:Y:S01]  /*3a50*/  MUFU.RCP R84, R12 ;  /* 0x0000000c00547308 */ /* 0x000e620000001000 */
[----:B--2---:R-:W-:Y:S01]  /*3a60*/  FMUL R89, R66, R89 ;  /* 0x0000005942597220 */ /* 0x004fe20000400000 */
[----:B------:R-:W-:-:S06]  /*3a70*/  F2FP.BF16.F32.PACK_AB R14, R57, R56 ;  /* 0x00000038390e723e */ /* 0x000fcc00000010ff */
[----:B------:R-:W2:Y:S01]  /*3a80*/  MUFU.RCP R21, R13 ;  /* 0x0000000d00157308 */ /* 0x000ea20000001000 */
[----:B---3--:R-:W-:Y:S01]  /*3a90*/  F2FP.BF16.F32.PACK_AB R6, R41, R40 ;  /* 0x000000282906723e */ /* 0x008fe200000010ff */
[----:B----4-:R-:W-:Y:S01]  /*3aa0*/  FMUL R22, R17, R18 ;  /* 0x0000001211167220 */ /* 0x010fe20000400000 */
[----:B------:R-:W-:Y:S01]  /*3ab0*/  FMUL R40, R34, R89 ;  /* 0x0000005922287220 */ /* 0x000fe20000400000 */
[----:B------:R-:W-:Y:S02]  /*3ac0*/  F2FP.BF16.F32.PACK_AB R18, R81, R86 ;  /* 0x000000565112723e */ /* 0x000fe400000010ff */
[----:B------:R-:W-:Y:S01]  /*3ad0*/  FMUL R39, R35, R22 ;  /* 0x0000001623277220 */ /* 0x000fe20000400000 */
[----:B------:R-:W-:Y:S01]  /*3ae0*/  F2FP.BF16.F32.PACK_AB R22, R33, R32 ;  /* 0x000000202116723e */ /* 0x000fe200000010ff */
[----:B------:R-:W3:Y:S01]  /*3af0*/  MUFU.RCP R28, R28 ;  /* 0x0000001c001c7308 */ /* 0x000ee20000001000 */
[----:B-1----:R-:W-:Y:S01]  /*3b00*/  FMUL R84, R81, R84 ;  /* 0x0000005451547220 */ /* 0x002fe20000400000 */
[----:B------:R-:W-:-:S02]  /*3b10*/  F2FP.BF16.F32.PACK_AB R12, R16, R23 ;  /* 0x00000017100c723e */ /* 0x000fc400000010ff */
[----:B------:R-:W-:Y:S01]  /*3b20*/  F2FP.BF16.F32.PACK_AB R23, R35, R34 ;  /* 0x000000222317723e */ /* 0x000fe200000010ff */
[----:B------:R-:W-:Y:S01]  /*3b30*/  FMUL R34, R33, R84 ;  /* 0x0000005421227220 */ /* 0x000fe20000400000 */
[----:B------:R-:W-:Y:S02]  /*3b40*/  F2FP.BF16.F32.PACK_AB R17, R85, R88 ;  /* 0x000000585511723e */ /* 0x000fe400000010ff */
[----:B------:R-:W1:Y:S01]  /*3b50*/  MUFU.RCP R41, R46 ;  /* 0x0000002e00297308 */ /* 0x000e620000001000 */
[----:B--2---:R-:W-:Y:S01]  /*3b60*/  FMUL R21, R88, R21 ;  /* 0x0000001558157220 */ /* 0x004fe20000400000 */
[----:B------:R-:W-:Y:S02]  /*3b70*/  F2FP.BF16.F32.PACK_AB R13, R55, R54 ;  /* 0x00000036370d723e */ /* 0x000fe400000010ff */
[----:B------:R-:W-:Y:S01]  /*3b80*/  F2FP.BF16.F32.PACK_AB R16, R87, R90 ;  /* 0x0000005a5710723e */ /* 0x000fe200000010ff */
[----:B------:R-:W-:Y:S01]  /*3b90*/  FMUL R33, R30, R21 ;  /* 0x000000151e217220 */ /* 0x000fe20000400000 */
[----:B------:R-:W-:-:S02]  /*3ba0*/  F2FP.BF16.F32.PACK_AB R21, R31, R30 ;  /* 0x0000001e1f15723e */ /* 0x000fc400000010ff */
[----:B------:R2:W4:Y:S01]  /*3bb0*/  MUFU.RCP R91, R15 ;  /* 0x0000000f005b7308 */ /* 0x0005220000001000 */
[----:B---3--:R-:W-:Y:S01]  /*3bc0*/  FMUL R45, R87, R28 ;  /* 0x0000001c572d7220 */ /* 0x008fe20000400000 */
[----:B------:R-:W-:Y:S02]  /*3bd0*/  MOV R28, UR6 ;  /* 0x00000006001c7c02 */ /* 0x000fe40008000f00 */
[----:B------:R-:W-:Y:S02]  /*3be0*/  F2FP.BF16.F32.PACK_AB R30, R82, R83 ;  /* 0x00000053521e723e */ /* 0x000fe400000010ff */
[----:B------:R-:W-:Y:S02]  /*3bf0*/  LEA R44, R28, R69, 0xd ;  /* 0x000000451c2c7211 */ /* 0x000fe400078e68ff */
[----:B------:R-:W3:Y:S01]  /*3c00*/  MUFU.RCP R92, R92 ;  /* 0x0000005c005c7308 */ /* 0x000ee20000001000 */
[----:B-1----:R-:W-:Y:S01]  /*3c10*/  FMUL R42, R90, R41 ;  /* 0x000000295a2a7220 */ /* 0x002fe20000400000 */
[C---:B------:R-:W-:Y:S01]  /*3c20*/  FMUL R41, R20.reuse, R45 ;  /* 0x0000002d14297220 */ /* 0x040fe20000400000 */
[----:B------:R-:W-:-:S02]  /*3c30*/  F2FP.BF16.F32.PACK_AB R20, R20, R29 ;  /* 0x0000001d1414723e */ /* 0x000fc400000010ff */
[C---:B------:R-:W-:Y:S01]  /*3c40*/  LEA R46, R28.reuse, R3, 0xd ;  /* 0x000000031c2e7211 */ /* 0x040fe200078e68ff */
[----:B------:R-:W-:Y:S01]  /*3c50*/  FMUL R42, R29, R42 ;  /* 0x0000002a1d2a7220 */ /* 0x000fe20000400000 */
[----:B------:R-:W-:Y:S01]  /*3c60*/  LEA R45, R28, R68, 0xd ;  /* 0x000000441c2d7211 */ /* 0x000fe200078e68ff */
[----:B------:R-:W-:Y:S01]  /*3c70*/  STS.128 [R75], R20 ;  /* 0x000000144b007388 */ /* 0x000fe20000000c00 */
[----:B--2---:R-:W-:Y:S01]  /*3c80*/  F2FP.BF16.F32.PACK_AB R15, R59, R58 ;  /* 0x0000003a3b0f723e */ /* 0x004fe200000010ff */
[----:B----4-:R-:W-:Y:S01]  /*3c90*/  FMUL R91, R86, R91 ;  /* 0x0000005b565b7220 */ /* 0x010fe20000400000 */
[----:B------:R-:W-:Y:S01]  /*3ca0*/  LEA R28, R28, R70, 0xd ;  /* 0x000000461c1c7211 */ /* 0x000fe200078e68ff */
[----:B------:R1:W-:Y:S01]  /*3cb0*/  STS.128 [R46], R4 ;  /* 0x000000042e007388 */ /* 0x0003e20000000c00 */
[----:B------:R-:W-:Y:S01]  /*3cc0*/  F2FP.BF16.F32.PACK_AB R29, R25, R24 ;  /* 0x00000018191d723e */ /* 0x000fe200000010ff */
[----:B------:R-:W-:Y:S01]  /*3cd0*/  FMUL R35, R32, R91 ;  /* 0x0000005b20237220 */ /* 0x000fe20000400000 */
[----:B------:R-:W-:Y:S01]  /*3ce0*/  F2FP.BF16.F32.PACK_AB R25, R53, R52 ;  /* 0x000000343519723e */ /* 0x000fe200000010ff */
[----:B------:R-:W-:Y:S01]  /*3cf0*/  STS.128 [R45], R8 ;  /* 0x000000082d007388 */ /* 0x000fe20000000c00 */
[----:B---3--:R-:W-:Y:S01]  /*3d00*/  FMUL R92, R85, R92 ;  /* 0x0000005c555c7220 */ /* 0x008fe20000400000 */
[----:B------:R-:W-:-:S02]  /*3d10*/  F2FP.BF16.F32.PACK_AB R24, R67, R80 ;  /* 0x000000504318723e */ /* 0x000fc400000010ff */
[----:B------:R2:W-:Y:S01]  /*3d20*/  STS.128 [R44], R12 ;  /* 0x0000000c2c007388 */ /* 0x0005e20000000c00 */
[----:B------:R-:W-:Y:S01]  /*3d30*/  FMUL R32, R31, R92 ;  /* 0x0000005c1f207220 */ /* 0x000fe20000400000 */
[----:B------:R-:W-:Y:S02]  /*3d40*/  F2FP.BF16.F32.PACK_AB R31, R27, R26 ;  /* 0x0000001a1b1f723e */ /* 0x000fe400000010ff */
[----:B------:R3:W-:Y:S01]  /*3d50*/  STS.128 [R28], R16 ;  /* 0x000000101c007388 */ /* 0x0007e20000000c00 */
[----:B------:R-:W-:Y:S02]  /*3d60*/  F2FP.BF16.F32.PACK_AB R27, R37, R38 ;  /* 0x00000026251b723e */ /* 0x000fe400000010ff */
[----:B------:R-:W-:Y:S02]  /*3d70*/  F2FP.BF16.F32.PACK_AB R26, R43, R36 ;  /* 0x000000242b1a723e */ /* 0x000fe400000010ff */
[----:B-1----:R-:W-:Y:S02]  /*3d80*/  F2FP.BF16.F32.PACK_AB R7, R64, R65 ;  /* 0x000000414007723e */ /* 0x002fe400000010ff */
[----:B------:R-:W-:-:S02]  /*3d90*/  F2FP.BF16.F32.PACK_AB R6, R61, R62 ;  /* 0x0000003e3d06723e */ /* 0x000fc400000010ff */
[----:B------:R-:W-:Y:S02]  /*3da0*/  F2FP.BF16.F32.PACK_AB R5, R76, R77 ;  /* 0x0000004d4c05723e */ /* 0x000fe400000010ff */
[----:B------:R-:W-:Y:S02]  /*3db0*/  F2FP.BF16.F32.PACK_AB R4, R78, R79 ;  /* 0x0000004f4e04723e */ /* 0x000fe400000010ff */
[----:B--2---:R-:W-:Y:S02]  /*3dc0*/  MOV R12, UR12 ;  /* 0x0000000c000c7c02 */ /* 0x004fe40008000f00 */
[----:B------:R-:W-:Y:S02]  /*3dd0*/  F2FP.BF16.F32.PACK_AB R11, R39, R40 ;  /* 0x00000028270b723e */ /* 0x000fe400000010ff */
[C---:B------:R-:W-:Y:S02]  /*3de0*/  LEA R14, R12.reuse, R71, 0xd ;  /* 0x000000470c0e7211 */ /* 0x040fe400078e68ff */
[----:B------:R-:W-:-:S02]  /*3df0*/  LEA R13, R12, R72, 0xd ;  /* 0x000000480c0d7211 */ /* 0x000fc400078e68ff */
[----:B---3--:R-:W-:Y:S01]  /*3e00*/  F2FP.BF16.F32.PACK_AB R28, R60, R63 ;  /* 0x0000003f3c1c723e */ /* 0x008fe200000010ff */
[----:B------:R1:W-:Y:S01]  /*3e10*/  STS.128 [R14], R4 ;  /* 0x000000040e007388 */ /* 0x0003e20000000c00 */
[----:B------:R-:W-:Y:S02]  /*3e20*/  LEA R15, R12, R73, 0xd ;  /* 0x000000490c0f7211 */ /* 0x000fe400078e68ff */
[----:B------:R-:W-:Y:S01]  /*3e30*/  F2FP.BF16.F32.PACK_AB R10, R34, R35 ;  /* 0x00000023220a723e */ /* 0x000fe200000010ff */
[----:B------:R1:W-:Y:S01]  /*3e40*/  STS.128 [R13], R24 ;  /* 0x000000180d007388 */ /* 0x0003e20000000c00 */
[----:B------:R-:W-:Y:S02]  /*3e50*/  F2FP.BF16.F32.PACK_AB R9, R32, R33 ;  /* 0x000000212009723e */ /* 0x000fe400000010ff */
[----:B------:R-:W-:Y:S01]  /*3e60*/  F2FP.BF16.F32.PACK_AB R8, R41, R42 ;  /* 0x0000002a2908723e */ /* 0x000fe200000010ff */
[----:B------:R1:W-:Y:S01]  /*3e70*/  STS.128 [R15], R28 ;  /* 0x0000001c0f007388 */ /* 0x0003e20000000c00 */
[----:B------:R-:W-:-:S05]  /*3e80*/  LEA R12, R12, R74, 0xd ;  /* 0x0000004a0c0c7211 */ /* 0x000fca00078e68ff */
[----:B------:R1:W-:Y:S01]  /*3e90*/  STS.128 [R12], R8 ;  /* 0x000000080c007388 */ /* 0x0003e20000000c00 */
[----:B------:R2:W-:Y:S06]  /*3ea0*/  MEMBAR.ALL.CTA ;  /* 0x0000000000007992 */ /* 0x0005ec0000008000 */
[----:B--2---:R-:W2:Y:S02]  /*3eb0*/  FENCE.VIEW.ASYNC.S ;  /* 0x00000000000073c6 */ /* 0x004ea40000000000 */
[----:B--2---:R-:W-:Y:S06]  /*3ec0*/  BAR.SYNC.DEFER_BLOCKING 0x1, 0x80 ;  /* 0x0042000000007b1d */ /* 0x004fec0000010000 */
[----:B------:R-:W-:Y:S05]  /*3ed0*/  BRA.U UP0, `(.L_x_48) ;  /* 0x0000000100687547 */ /* 0x000fea000b800000 */
[----:B------:R-:W2:Y:S01]  /*3ee0*/  S2UR UR4, SR_CgaCtaId ;  /* 0x00000000000479c3 */ /* 0x000ea20000008800 */
[----:B------:R-:W-:Y:S01]  /*3ef0*/  USHF.L.U32 UR8, UR8, 0xc, URZ ;  /* 0x0000000c08087899 */ /* 0x000fe200080006ff */
[----:B------:R-:W-:Y:S01]  /*3f00*/  UMOV UR14, 0x400 ;  /* 0x00000400000e7882 */ /* 0x000fe20000000000 */
[----:B------:R-:W-:Y:S02]  /*3f10*/  USHF.L.U32 UR6, UR6, 0xc, URZ ;  /* 0x0000000c06067899 */ /* 0x000fe400080006ff */
[----:B------:R-:W-:Y:S02]  /*3f20*/  USHF.L.U32 UR12, UR12, 0xc, URZ ;  /* 0x0000000c0c0c7899 */ /* 0x000fe400080006ff */
[----:B------:R-:W-:Y:S02]  /*3f30*/  UIADD3 UR42, UP1, UPT, UR32, 0x140, URZ ;  /* 0x00000140202a7890 */ /* 0x000fe4000ff3e0ff */
[----:B------:R-:W-:Y:S02]  /*3f40*/  UIADD3 UR8, UPT, UPT, UR8, UR8, URZ ;  /* 0x0000000808087290 */ /* 0x000fe4000fffe0ff */
[----:B------:R-:W-:-:S02]  /*3f50*/  UIADD3 UR6, UPT, UPT, UR6, UR6, URZ ;  /* 0x0000000606067290 */ /* 0x000fc4000fffe0ff */
[----:B------:R-:W-:Y:S02]  /*3f60*/  UIADD3 UR40, UP0, UPT, UR32, 0x1c0, URZ ;  /* 0x000001c020287890 */ /* 0x000fe4000ff1e0ff */
[----:B------:R-:W-:Y:S02]  /*3f70*/  UIADD3.X UR43, UPT, UPT, URZ, UR33, URZ, UP1, !UPT ;  /* 0x00000021ff2b7290 */ /* 0x000fe40008ffe4ff */
[----:B------:R-:W-:Y:S02]  /*3f80*/  UIADD3 UR5, UPT, UPT, UR9, 0x20, URZ ;  /* 0x0000002009057890 */ /* 0x000fe4000fffe0ff */
[----:B------:R-:W-:Y:S01]  /*3f90*/  UIADD3.X UR41, UPT, UPT, URZ, UR33, URZ, UP0, !UPT ;  /* 0x00000021ff297290 */ /* 0x000fe200087fe4ff */
[----:B--2---:R-:W-:-:S04]  /*3fa0*/  MOV R0, UR4 ;  /* 0x0000000400007c02 */ /* 0x004fc80008000f00 */
[----:B------:R-:W-:-:S13]  /*3fb0*/  R2UR UR4, R0 ;  /* 0x00000000000472ca */ /* 0x000fda00000e0000 */
[----:B------:R-:W-:-:S03]  /*3fc0*/  ULEA UR4, UR4, UR14, 0x18 ;  /* 0x0000000e04047291 */ /* 0x000fc6000f8ec0ff */
[----:B------:R-:W-:Y:S01]  /*3fd0*/  UMOV UR14, UR10 ;  /* 0x0000000a000e7c82 */ /* 0x000fe20008000000 */
[----:B------:R-:W-:Y:S02]  /*3fe0*/  UIADD3 UR12, UPT, UPT, UR4, UR12, UR12 ;  /* 0x0000000c040c7290 */ /* 0x000fe4000fffe00c */
[----:B------:R-:W-:Y:S02]  /*3ff0*/  UIADD3 UR8, UPT, UPT, UR8, 0x400, UR4 ;  /* 0x0000040008087890 */ /* 0x000fe4000fffe004 */
[----:B------:R-:W-:Y:S02]  /*4000*/  UIADD3 UR4, UPT, UPT, UR6, 0x400, UR4 ;  /* 0x0000040006047890 */ /* 0x000fe4000fffe004 */
[----:B------:R-:W-:Y:S01]  /*4010*/  UIADD3 UR12, UPT, UPT, UR12, 0x8400, URZ ;  /* 0x000084000c0c7890 */ /* 0x000fe2000fffe0ff */
[----:B------:R-:W-:-:S04]  /*4020*/  UMOV UR6, UR10 ;  /* 0x0000000a00067c82 */ /* 0x000fc80008000000 */
[----:B------:R2:W-:Y:S02]  /*4030*/  UTMASTG.2D [UR8], [UR42], desc[URZ] ;  /* 0x0000ff082a0073b5 */ /* 0x0005e40008009000 */
[----:B------:R2:W-:Y:S02]  /*4040*/  UTMASTG.2D [UR4], [UR42], desc[URZ] ;  /* 0x0000ff042a0073b5 */ /* 0x0005e40008009000 */
[----:B------:R2:W-:Y:S01]  /*4050*/  UTMASTG.2D [UR12], [UR40], desc[URZ] ;  /* 0x0000ff0c280073b5 */ /* 0x0005e20008009000 */
[----:B------:R0:W-:Y:S01]  /*4060*/  UTMACMDFLUSH ;  /* 0x00000000000079b7 */ /* 0x0001e20000000000 */
[----:B--2---:R-:W-:-:S04]  /*4070*/  DEPBAR.LE SB0, 0x3 ;  /* 0x000080c00000791a */ /* 0x004fc80000000000 */
.L_x_48:
[----:B------:R-:W-:Y:S01]  /*4080*/  BAR.SYNC.DEFER_BLOCKING 0x1, 0x80 ;  /* 0x0042000000007b1d */ /* 0x000fe20000010000 */
[----:B------:R-:W-:Y:S02]  /*4090*/  UIADD3 UR5, UPT, UPT, UR36, -0x1, URZ ;  /* 0xffffffff24057890 */ /* 0x000fe4000fffe0ff */
[----:B------:R-:W-:Y:S02]  /*40a0*/  UIADD3 UR4, UPT, UPT, UR36, 0x2, URZ ;  /* 0x0000000224047890 */ /* 0x000fe4000fffe0ff */
[----:B------:R-:W-:Y:S02]  /*40b0*/  UISETP.GE.U32.AND UP0, UPT, UR5, 0x6, UPT ;  /* 0x000000060500788c */ /* 0x000fe4000bf06070 */
[----:B------:R-:W-:Y:S02]  /*40c0*/  UIADD3 UR38, UPT, UPT, UR38, 0x40, URZ ;  /* 0x0000004026267890 */ /* 0x000fe4000fffe0ff */
[----:B------:R-:W-:Y:S02]  /*40d0*/  UIADD3 UR37, UPT, UPT, UR37, 0x1, URZ ;  /* 0x0000000125257890 */ /* 0x000fe4000fffe0ff */
[----:B------:R-:W-:-:S02]  /*40e0*/  UIADD3 UR35, UPT, UPT, UR35, 0x2, URZ ;  /* 0x0000000223237890 */ /* 0x000fc4000fffe0ff */
[----:B------:R-:W-:Y:S02]  /*40f0*/  UIADD3 UR13, UPT, UPT, UR13, 0x20, URZ ;  /* 0x000000200d0d7890 */ /* 0x000fe4000fffe0ff */
[----:B------:R-:W-:Y:S01]  /*4100*/  UIADD3 UR9, UPT, UPT, UR9, 0x40, URZ ;  /* 0x0000004009097890 */ /* 0x000fe2000fffe0ff */
[----:B------:R-:W-:Y:S01]  /*4110*/  UMOV UR36, UR4 ;  /* 0x0000000400247c82 */ /* 0x000fe20008000000 */
[----:B------:R-:W-:Y:S10]  /*4120*/  BRA.U !UP0, `(.L_x_49) ;  /* 0xffffffe508f47547 */ /* 0x000ff4000b83ffff */
[----:B------:R-:W2:Y:S01]  /*4130*/  LDCU.64 UR4, c[0x0][0x5c0] ;  /* 0x0000b800ff0477ac */ /* 0x000ea20008000a00 */
[----:B------:R-:W-:Y:S01]  /*4140*/  ULEA.HI.SX32 UR7, UR31, UR7, 0x1e ;  /* 0x000000071f077291 */ /* 0x000fe2000f8ff2ff */
[----:B------:R-:W-:Y:S01]  /*4150*/  ELECT P0, URZ, PT ;  /* 0x0000000000ff782f */ /* 0x000fe20003800000 */
[----:B------:R-:W-:Y:S02]  /*4160*/  UIADD3 UR26, UPT, UPT, UR26, 0x60, URZ ;  /* 0x000000601a1a7890 */ /* 0x000fe4000fffe0ff */
[----:B------:R-:W-:Y:S02]  /*4170*/  UIADD3 UR28, UPT, UPT, UR28, 0x1, URZ ;  /* 0x000000011c1c7890 */ /* 0x000fe4000fffe0ff */
[----:B------:R-:W-:Y:S02]  /*4180*/  UPRMT UR26, UR27, 0x654, UR26 ;  /* 0x000006541b1a7896 */ /* 0x000fe4000800001a */
[----:B------:R-:W-:Y:S02]  /*4190*/  UISETP.NE.AND UP0, UPT, UR28, 0x2, UPT ;  /* 0x000000021c00788c */ /* 0x000fe4000bf05270 */
[----:B------:R-:W-:-:S02]  /*41a0*/  UIADD3 UR29, UPT, UPT, UR29, 0x1, URZ ;  /* 0x000000011d1d7890 */ /* 0x000fc4000fffe0ff */
[----:B--2---:R-:W-:Y:S02]  /*41b0*/  UIMAD.WIDE.U32 UR8, UR7, UR5, URZ ;  /* 0x00000005070872a5 */ /* 0x004fe4000f8e00ff */
[----:B-1----:R-:W-:Y:S01]  /*41c0*/  @P0 IMAD.MOV.U32 R4, RZ, RZ, 0x1 ;  /* 0x00000001ff040424 */ /* 0x002fe200078e00ff */
[----:B------:R-:W1:Y:S03]  /*41d0*/  LDCU UR5, c[0x0][0x5d0] ;  /* 0x0000ba00ff0577ac */ /* 0x000e660008000800 */
[----:B------:R2:W-:Y:S01]  /*41e0*/  @P0 SYNCS.ARRIVE.TRANS64.RED.ART0 RZ, [UR26], R4 ;  /* 0x00000004ffff09a7 */ /* 0x0005e2000850041a */
[----:B------:R-:W-:Y:S02]  /*41f0*/  UIADD3 UR6, UPT, UPT, UR7, -UR9, URZ ;  /* 0x8000000907067290 */ /* 0x000fe4000fffe0ff */
[----:B------:R-:W-:Y:S02]  /*4200*/  USEL UR28, UR28, URZ, UP0 ;  /* 0x000000ff1c1c7287 */ /* 0x000fe40008000000 */
[----:B------:R-:W-:-:S04]  /*4210*/  USHF.R.U32.HI UR6, URZ, UR20, UR6 ;  /* 0x00000014ff067299 */ /* 0x000fc80008011606 */
[----:B------:R-:W-:-:S04]  /*4220*/  UIADD3 UR6, UPT, UPT, UR9, UR6, URZ ;  /* 0x0000000609067290 */ /* 0x000fc8000fffe0ff */
[----:B------:R-:W-:-:S04]  /*4230*/  USHF.R.U32.HI UR8, URZ, UR19, UR6 ;  /* 0x00000013ff087299 */ /* 0x000fc80008011606 */
[----:B------:R-:W-:-:S04]  /*4240*/  UIADD3 UR8, UPT, UPT, -UR8, URZ, URZ ;  /* 0x000000ff08087290 */ /* 0x000fc8000fffe1ff */
[----:B------:R-:W-:-:S04]  /*4250*/  UIMAD UR8, UR4, UR8, UR7 ;  /* 0x00000008040872a4 */ /* 0x000fc8000f8e0207 */
[----:B-1----:R-:W-:Y:S01]  /*4260*/  UIMAD.WIDE.U32 UR12, UR8, UR5, URZ ;  /* 0x00000005080c72a5 */ /* 0x002fe2000f8e00ff */
[----:B------:R-:W1:Y:S06]  /*4270*/  LDCU.64 UR4, c[0x0][0x5d8] ;  /* 0x0000bb00ff0477ac */ /* 0x000e6c0008000a00 */
[----:B------:R-:W-:Y:S02]  /*4280*/  UMOV UR9, UR13 ;  /* 0x0000000d00097c82 */ /* 0x000fe40008000000 */
[----:B------:R-:W-:-:S04]  /*4290*/  UIADD3 UR6, UPT, UPT, UR8, -UR9, URZ ;  /* 0x8000000908067290 */ /* 0x000fc8000fffe0ff */
[----:B------:R-:W-:-:S04]  /*42a0*/  USHF.R.U32.HI UR6, URZ, UR18, UR6 ;  /* 0x00000012ff067299 */ /* 0x000fc80008011606 */
[----:B------:R-:W-:-:S04]  /*42b0*/  UIADD3 UR6, UPT, UPT, UR9, UR6, URZ ;  /* 0x0000000609067290 */ /* 0x000fc8000fffe0ff */
[----:B------:R-:W-:-:S04]  /*42c0*/  USHF.R.U32.HI UR6, URZ, UR17, UR6 ;  /* 0x00000011ff067299 */ /* 0x000fc80008011606 */
[----:B-1----:R-:W-:-:S07]  /*42d0*/  UIMAD.WIDE.U32 UR12, UR6, UR5, URZ ;  /* 0x00000005060c72a5 */ /* 0x002fce000f8e00ff */
[----:B------:R-:W-:Y:S02]  /*42e0*/  UMOV UR9, UR13 ;  /* 0x0000000d00097c82 */ /* 0x000fe40008000000 */
[----:B------:R-:W-:-:S04]  /*42f0*/  UIADD3 UR5, UPT, UPT, UR6, -UR9, URZ ;  /* 0x8000000906057290 */ /* 0x000fc8000fffe0ff */
[----:B------:R-:W-:-:S04]  /*4300*/  USHF.R.U32.HI UR5, URZ, UR16, UR5 ;  /* 0x00000010ff057299 */ /* 0x000fc80008011605 */
[----:B------:R-:W-:-:S04]  /*4310*/  UIADD3 UR9, UPT, UPT, UR9, UR5, URZ ;  /* 0x0000000509097290 */ /* 0x000fc8000fffe0ff */
[----:B------:R-:W-:-:S03]  /*4320*/  USHF.R.U32.HI UR9, URZ, UR15, UR9 ;  /* 0x0000000fff097299 */ /* 0x000fc60008011609 */
[----:B------:R-:W1:Y:S01]  /*4330*/  LDCU UR5, c[0x0][0x5cc] ;  /* 0x0000b980ff0577ac */ /* 0x000e620008000800 */
[----:B------:R-:W-:-:S04]  /*4340*/  UIADD3 UR9, UPT, UPT, -UR9, URZ, URZ ;  /* 0x000000ff09097290 */ /* 0x000fc8000fffe1ff */
[----:B------:R-:W-:Y:S02]  /*4350*/  UIMAD UR4, UR4, UR9, UR6 ;  /* 0x00000009040472a4 */ /* 0x000fe4000f8e0206 */
[----:B------:R-:W-:Y:S02]  /*4360*/  USEL UR9, URZ, 0x1, UP0 ;  /* 0x00000001ff097887 */ /* 0x000fe40008000000 */
[----:B------:R-:W-:Y:S02]  /*4370*/  UISETP.GE.AND UP0, UPT, UR7, 0x80, UPT ;  /* 0x000000800700788c */ /* 0x000fe4000bf06270 */
[----:B------:R-:W-:Y:S02]  /*4380*/  UIADD3 UR6, UPT, UPT, -UR6, URZ, URZ ;  /* 0x000000ff06067290 */ /* 0x000fe4000fffe1ff */
[----:B------:R-:W-:Y:S02]  /*4390*/  LOP3.LUT R2, R2, UR9, RZ, 0x3c, !PT ;  /* 0x0000000902027c12 */ /* 0x000fe4000f8e3cff */
[----:B-1----:R-:W-:-:S03]  /*43a0*/  UIMAD UR6, UR5, UR6, UR8 ;  /* 0x00000006050672a4 */ /* 0x002fc6000f8e0208 */
[----:B--2---:R-:W-:Y:S09]  /*43b0*/  BRA.U !UP0, `(.L_x_50) ;  /* 0xffffffe108f07547 */ /* 0x004ff2000b83ffff */
.L_x_46:
[----:B------:R-:W-:-:S09]  /*43c0*/  UISETP.NE.AND UP0, UPT, UR23, URZ, UPT ;  /* 0x000000ff1700728c */ /* 0x000fd2000bf05270 */
[----:B------:R-:W-:Y:S05]  /*43d0*/  BRA.U UP0, `(.L_x_51) ;  /* 0x0000000100207547 */ /* 0x000fea000b800000 */
[----:B------:R-:W1:Y:S01]  /*43e0*/  S2UR UR4, SR_CgaCtaId ;  /* 0x00000000000479c3 */ /* 0x000e620000008800 */
[----:B------:R-:W-:Y:S01]  /*43f0*/  ELECT P0, URZ, PT ;  /* 0x0000000000ff782f */ /* 0x000fe20003800000 */
[----:B------:R-:W-:-:S06]  /*4400*/  IMAD.MOV.U32 R2, RZ, RZ, 0x1 ;  /* 0x00000001ff027424 */ /* 0x000fcc00078e00ff */
[----:B------:R-:W-:Y:S06]  /*4410*/  UVIRTCOUNT.DEALLOC.SMPOOL 0x80 ;  /* 0x000000800000784c */ /* 0x000fec0000000000 */
[----:B------:R-:W-:Y:S01]  /*4420*/  @P0 MOV R3, 0x40 ;  /* 0x0000004000030802 */ /* 0x000fe20000000f00 */
[----:B-1----:R-:W-:-:S05]  /*4430*/  @P0 IMAD.U32 R0, RZ, RZ, UR4 ;  /* 0x00000004ff000e24 */ /* 0x002fca000f8e00ff */
[----:B------:R-:W-:-:S05]  /*4440*/  @P0 LEA R3, R0, R3, 0x18 ;  /* 0x0000000300030211 */ /* 0x000fca00078ec0ff */
[----:B------:R1:W-:Y:S02]  /*4450*/  @P0 STS.U8 [R3], R2 ;  /* 0x0000000203000388 */ /* 0x0003e40000000000 */
.L_x_51:
[----:B------:R-:W-:Y:S06]  /*4460*/  BAR.SYNC.DEFER_BLOCKING 0x1, 0x80 ;  /* 0x0042000000007b1d */ /* 0x000fec0000010000 */
[----:B------:R-:W-:Y:S05]  /*4470*/  BRA.U UP0, `(.L_x_52) ;  /* 0x0000000100c47547 */ /* 0x000fea000b800000 */
[----:B-1----:R-:W1:Y:S01]  /*4480*/  S2R R3, SR_CgaCtaId ;  /* 0x0000000000037919 */ /* 0x002e620000008800 */
[----:B------:R-:W-:Y:S02]  /*4490*/  MOV R2, 0x400 ;  /* 0x0000040000027802 */ /* 0x000fe40000000f00 */
[----:B------:R-:W-:Y:S01]  /*44a0*/  LOP3.LUT R4, R0, 0x1, RZ, 0x3c, !PT ;  /* 0x0000000100047812 */ /* 0x000fe200078e3cff */
[----:B------:R-:W-:Y:S01]  /*44b0*/  IMAD.MOV.U32 R0, RZ, RZ, 0x1 ;  /* 0x00000001ff007424 */ /* 0x000fe200078e00ff */
[----:B-1----:R-:W-:-:S05]  /*44c0*/  LEA R2, R3, R2, 0x18 ;  /* 0x0000000203027211 */ /* 0x002fca00078ec0ff */
[----:B------:R-:W-:-:S05]  /*44d0*/  VIADD R5, R2, 0x70 ;  /* 0x0000007002057836 */ /* 0x000fca0000000000 */
[----:B------:R-:W-:-:S04]  /*44e0*/  PRMT R5, R4, 0x654, R5 ;  /* 0x0000065404057816 */ /* 0x000fc80000000005 */
[----:B------:R1:W-:Y:S01]  /*44f0*/  SYNCS.ARRIVE.TRANS64.RED.ART0 RZ, [R5+URZ], R0 ;  /* 0x0000000005ff79a7 */ /* 0x0003e200085004ff */
[----:B------:R-:W2:Y:S02]  /*4500*/  SYNCS.PHASECHK.TRANS64.TRYWAIT P0, [R2+URZ+0x70], RZ ;  /* 0x000070ff020075a7 */ /* 0x000ea400080011ff */
[----:B-12---:R-:W-:Y:S05]  /*4510*/  @!P0 BRA `(.L_x_53) ;  /* 0x0000000400848947 */ /* 0x006fea0003800000 */
.L_x_67:
[----:B------:R-:W-:Y:S01]  /*4520*/  NOP ;  /* 0x0000000000007918 */ /* 0x000fe20000000000 */
[----:B------:R-:W-:Y:S01]  /*4530*/  MOV R0, 0x50 ;  /* 0x0000005000007802 */ /* 0x000fe20000000f00 */
[----:B------:R-:W-:Y:S01]  /*4540*/  ULOP3.LUT UR8, UR11, 0xffff, URZ, 0xc0, !UPT ;  /* 0x0000ffff0b087892 */ /* 0x000fe2000f8ec0ff */
[----:B------:R-:W-:Y:S02]  /*4550*/  UMOV UR5, 0x1 ;  /* 0x0000000100057882 */ /* 0x000fe40000000000 */
[----:B------:R-:W-:Y:S01]  /*4560*/  LEA R3, R3, R0, 0x18 ;  /* 0x0000000003037211 */ /* 0x000fe200078ec0ff */
[----:B------:R-:W-:Y:S01]  /*4570*/  USHF.R.U32.HI UR8, URZ, 0x5, UR8 ;  /* 0x00000005ff087899 */ /* 0x000fe20008011608 */
[----:B------:R-:W-:-:S03]  /*4580*/  UMOV UR4, 0xffff ;  /* 0x0000ffff00047882 */ /* 0x000fc60000000000 */
[----:B------:R-:W2:Y:S01]  /*4590*/  LDS R0, [R3] ;  /* 0x0000000003007984 */ /* 0x000ea20000000800 */
[----:B------:R-:W-:Y:S02]  /*45a0*/  UIADD3 UR7, UPT, UPT, UR8, 0x10, URZ ;  /* 0x0000001008077890 */ /* 0x000fe4000fffe0ff */
[----:B------:R-:W-:Y:S02]  /*45b0*/  USHF.L.U32 UR4, UR4, UR8, URZ ;  /* 0x0000000804047299 */ /* 0x000fe400080006ff */
[----:B------:R-:W-:-:S04]  /*45c0*/  USHF.L.U32 UR7, UR5, UR7, URZ ;  /* 0x0000000705077299 */ /* 0x000fc800080006ff */
[----:B------:R-:W-:-:S04]  /*45d0*/  ULOP3.LUT UR7, UR7, UR4, URZ, 0xfc, !UPT ;  /* 0x0000000407077292 */ /* 0x000fc8000f8efcff */
[----:B------:R-:W-:Y:S01]  /*45e0*/  ULOP3.LUT UR5, UR7, 0xffff, URZ, 0xc0, !UPT ;  /* 0x0000ffff07057892 */ /* 0x000fe2000f8ec0ff */
[----:B--2---:R-:W-:-:S13]  /*45f0*/  R2UR UR6, R0 ;  /* 0x00000000000672ca */ /* 0x004fda00000e0000 */
[----:B------:R-:W-:-:S04]  /*4600*/  ULOP3.LUT UR4, UR7, 0xffff, UR6, 0x80, !UPT ;  /* 0x0000ffff07047892 */ /* 0x000fc8000f8e8006 */
[----:B------:R-:W-:-:S09]  /*4610*/  UISETP.NE.AND UP0, UPT, UR4, UR5, UPT ;  /* 0x000000050400728c */ /* 0x000fd2000bf05270 */
[----:B------:R-:W-:Y:S05]  /*4620*/  BRA.U UP0, `(.L_x_54) ;  /* 0x00000001004c7547 */ /* 0x000fea000b800000 */
[----:B------:R-:W-:Y:S02]  /*4630*/  USHF.R.U32.HI UR4, URZ, 0x10, UR7 ;  /* 0x00000010ff047899 */ /* 0x000fe40008011607 */
[----:B------:R-:W-:-:S04]  /*4640*/  USHF.R.U32.HI UR5, URZ, 0x10, UR6 ;  /* 0x00000010ff057899 */ /* 0x000fc80008011606 */
[----:B------:R-:W-:-:S04]  /*4650*/  ULOP3.LUT UR5, UR5, UR4, URZ, 0xc0, !UPT ;  /* 0x0000000405057292 */ /* 0x000fc8000f8ec0ff */
[----:B------:R-:W-:-:S09]  /*4660*/  UISETP.NE.AND UP0, UPT, UR5, UR4, UPT ;  /* 0x000000040500728c */ /* 0x000fd2000bf05270 */
[----:B------:R-:W-:Y:S05]  /*4670*/  BRA.U UP0, `(.L_x_55) ;  /* 0x00000001002c7547 */ /* 0x000fea000b800000 */
[----:B-1----:R-:W1:Y:S01]  /*4680*/  S2R R2, SR_LANEID ;  /* 0x0000000000027919 */ /* 0x002e620000000000 */
[----:B------:R-:W-:Y:S01]  /*4690*/  ULOP3.LUT UR7, URZ, UR7, URZ, 0x33, !UPT ;  /* 0x00000007ff077292 */ /* 0x000fe2000f8e33ff */
[----:B------:R-:W-:Y:S02]  /*46a0*/  VOTEU.ANY UR5, UPT, PT ;  /* 0x0000000000057886 */ /* 0x000fe400038e0100 */
[----:B------:R-:W-:-:S03]  /*46b0*/  UFLO.U32 UR5, UR5 ;  /* 0x00000005000572bd */ /* 0x000fc600080e0000 */
[----:B------:R-:W-:-:S04]  /*46c0*/  IMAD.U32 R0, RZ, RZ, UR7 ;  /* 0x00000007ff007e24 */ /* 0x000fc8000f8e00ff */
[----:B------:R-:W2:Y:S02]  /*46d0*/  REDUX UR4, R0 ;  /* 0x00000000000473c4 */ /* 0x000ea40000000000 */
[----:B------:R3:W-:Y:S01]  /*46e0*/  UTCATOMSWS.AND URZ, UR7 ;  /* 0x0000000700ff79e3 */ /* 0x0007e20008000000 */
[----:B-1----:R-:W-:Y:S02]  /*46f0*/  ISETP.EQ.U32.AND P0, PT, R2, UR5, PT ;  /* 0x0000000502007c0c */ /* 0x002fe4000bf02070 */
[----:B--2---:R-:W-:-:S11]  /*4700*/  MOV R2, UR4 ;  /* 0x0000000400027c02 */ /* 0x004fd60008000f00 */
[----:B------:R3:W-:Y:S01]  /*4710*/  @P0 ATOMS.AND RZ, [R3], R2 ;  /* 0x0000000203ff038c */ /* 0x0007e20002800000 */
[----:B------:R-:W-:Y:S05]  /*4720*/  BRA `(.L_x_56) ;  /* 0x0000000000147947 */ /* 0x000fea0003800000 */
.L_x_55:
[----:B-1----:R-:W-:Y:S02]  /*4730*/  MOV R2, 0x4750 ;  /* 0x0000475000027802 */ /* 0x002fe40000000f00 */
[----:B------:R-:W-:Y:S05]  /*4740*/  CALL.REL.NOINC `($__internal_0_$__cuda_sm10x_tcgen05_guardrail_trap_col_being_dealloced_not_returned_by_alloc) ;  /* 0x00000004000c7944 */ /* 0x000fea0003c00000 */
[----:B------:R-:W-:Y:S05]  /*4750*/  BRA `(.L_x_56) ;  /* 0x0000000000087947 */ /* 0x000fea0003800000 */
.L_x_54:
[----:B-1----:R-:W-:Y:S02]  /*4760*/  MOV R2, 0x4780 ;  /* 0x0000478000027802 */ /* 0x002fe40000000f00 */
[----:B------:R-:W-:Y:S05]  /*4770*/  CALL.REL.NOINC `($__internal_2_$__cuda_sm10x_tcgen05_guardrail_trap_unallocated_columns_being_dealloced) ;  /* 0x0000000400187944 */ /* 0x000fea0003c00000 */
.L_x_56:
[----:B------:R-:W-:Y:S01]  /*4780*/  NOP ;  /* 0x0000000000007918 */ /* 0x000fe20000000000 */
.L_x_52:
[----:B------:R-:W-:-:S04]  /*4790*/  DEPBAR.LE SB0, 0x0 ;  /* 0x000080000000791a */ /* 0x000fc80000000000 */
[----:B---3--:R-:W-:Y:S05]  /*47a0*/  EXIT ;  /* 0x000000000000794d */ /* 0x008fea0003800000 */
.L_x_19:
[----:B------:R-:W-:Y:S02]  /*47b0*/  MOV R2, UR4 ;  /* 0x0000000400027c02 */ /* 0x000fe40008000f00 */
[----:B------:R-:W-:Y:S02]  /*47c0*/  MOV R3, UR4 ;  /* 0x0000000400037c02 */ /* 0x000fe40008000f00 */
[----:B------:R-:W-:-:S07]  /*47d0*/  MOV R0, UR9 ;  /* 0x0000000900007c02 */ /* 0x000fce0008000f00 */
.L_x_57:
[----:B-1----:R1:W2:Y:S02]  /*47e0*/  SYNCS.PHASECHK.TRANS64.TRYWAIT P0, [R0+URZ+0x28], R3 ;  /* 0x00002803000075a7 */ /* 0x0022a400080011ff */
[----:B--2---:R-:W-:Y:S05]  /*47f0*/  @!P0 NANOSLEEP.SYNCS 0x989680 ;  /* 0x009896800000895d */ /* 0x004fea0003900000 */
[----:B------:R-:W2:Y:S02]  /*4800*/  @!P0 SYNCS.PHASECHK.TRANS64 P0, [R0+URZ+0x28], R3 ;  /* 0x00002803000085a7 */ /* 0x000ea400080010ff */
[----:B--2---:R-:W-:Y:S05]  /*4810*/  @!P0 BRA `(.L_x_57) ;  /* 0xfffffffc00f08947 */ /* 0x004fea000383ffff */
[----:B------:R-:W-:Y:S05]  /*4820*/  BRA `(.L_x_18) ;  /* 0xffffffc400407947 */ /* 0x000fea000383ffff */
.L_x_23:
[----:B------:R-:W-:Y:S02]  /*4830*/  MOV R2, UR5 ;  /* 0x0000000500027c02 */ /* 0x000fe40008000f00 */
[----:B------:R-:W-:Y:S02]  /*4840*/  MOV R3, UR5 ;  /* 0x0000000500037c02 */ /* 0x000fe40008000f00 */
[----:B------:R-:W-:-:S07]  /*4850*/  MOV R0, UR4 ;  /* 0x0000000400007c02 */ /* 0x000fce0008000f00 */
.L_x_58:
[----:B-1----:R1:W5:Y:S02]  /*4860*/  SYNCS.PHASECHK.TRANS64.TRYWAIT P0, [R0+URZ+0x28], R3 ;  /* 0x00002803000075a7 */ /* 0x00236400080011ff */
[----:B-----5:R-:W-:Y:S05]  /*4870*/  @!P0 NANOSLEEP.SYNCS 0x989680 ;  /* 0x009896800000895d */ /* 0x020fea0003900000 */
[----:B------:R-:W5:Y:S02]  /*4880*/  @!P0 SYNCS.PHASECHK.TRANS64 P0, [R0+URZ+0x28], R3 ;  /* 0x00002803000085a7 */ /* 0x000f6400080010ff */
[----:B-----5:R-:W-:Y:S05]  /*4890*/  @!P0 BRA `(.L_x_58) ;  /* 0xfffffffc00f08947 */ /* 0x020fea000383ffff */
[----:B------:R-:W-:Y:S05]  /*48a0*/  BRA `(.L_x_59) ;  /* 0xffffffc8006c7947 */ /* 0x000fea000383ffff */
.L_x_27:
[----:B------:R-:W-:Y:S02]  /*48b0*/  MOV R0, UR7 ;  /* 0x0000000700007c02 */ /* 0x000fe40008000f00 */
[----:B------:R-:W-:-:S07]  /*48c0*/  MOV R3, R2 ;  /* 0x0000000200037202 */ /* 0x000fce0000000f00 */
.L_x_60:
[----:B-1----:R1:W4:Y:S02]  /*48d0*/  SYNCS.PHASECHK.TRANS64.TRYWAIT P0, [R0+URZ+0x60], R3 ;  /* 0x00006003000075a7 */ /* 0x00232400080011ff */
[----:B----4-:R-:W-:Y:S05]  /*48e0*/  @!P0 NANOSLEEP.SYNCS 0x989680 ;  /* 0x009896800000895d */ /* 0x010fea0003900000 */
[----:B------:R-:W4:Y:S02]  /*48f0*/  @!P0 SYNCS.PHASECHK.TRANS64 P0, [R0+URZ+0x60], R3 ;  /* 0x00006003000085a7 */ /* 0x000f2400080010ff */
[----:B----4-:R-:W-:Y:S05]  /*4900*/  @!P0 BRA `(.L_x_60) ;  /* 0xfffffffc00f08947 */ /* 0x010fea000383ffff */
[----:B------:R-:W-:Y:S05]  /*4910*/  BRA `(.L_x_26) ;  /* 0xffffffcc00747947 */ /* 0x000fea000383ffff */
.L_x_30:
[----:B------:R-:W-:Y:S02]  /*4920*/  MOV R2, UR11 ;  /* 0x0000000b00027c02 */ /* 0x000fe40008000f00 */
[----:B------:R-:W-:Y:S02]  /*4930*/  MOV R3, UR11 ;  /* 0x0000000b00037c02 */ /* 0x000fe40008000f00 */
[----:B------:R-:W-:Y:S07]  /*4940*/  MOV R0, UR5 ;  /* 0x0000000500007c02 */ /* 0x000fee0008000f00 */
.L_x_61:
[----:B-1----:R1:W4:Y:S02]  /*4950*/  SYNCS.PHASECHK.TRANS64.TRYWAIT P0, [R0+URZ], R3 ;  /* 0x00000003000075a7 */ /* 0x00232400080011ff */
[----:B----4-:R-:W-:Y:S05]  /*4960*/  @!P0 NANOSLEEP.SYNCS 0x989680 ;  /* 0x009896800000895d */ /* 0x010fea0003900000 */
[----:B------:R-:W4:Y:S02]  /*4970*/  @!P0 SYNCS.PHASECHK.TRANS64 P0, [R0+URZ], R3 ;  /* 0x00000003000085a7 */ /* 0x000f2400080010ff */
[----:B----4-:R-:W-:Y:S05]  /*4980*/  @!P0 BRA `(.L_x_61) ;  /* 0xfffffffc00f08947 */ /* 0x010fea000383ffff */
[----:B------:R-:W-:Y:S05]  /*4990*/  BRA `(.L_x_29) ;  /* 0xffffffcc00b87947 */ /* 0x000fea000383ffff */
.L_x_34:
[----:B------:R-:W-:-:S07]  /*49a0*/  MOV R3, R2 ;  /* 0x0000000200037202 */ /* 0x000fce0000000f00 */
.L_x_62:
[----:B-----5:R5:W4:Y:S02]  /*49b0*/  SYNCS.PHASECHK.TRANS64.TRYWAIT P0, [R0+URZ+0x60], R3 ;  /* 0x00006003000075a7 */ /* 0x020b2400080011ff */
[----:B----4-:R-:W-:Y:S05]  /*49c0*/  @!P0 NANOSLEEP.SYNCS 0x989680 ;  /* 0x009896800000895d */ /* 0x010fea0003900000 */
[----:B------:R-:W4:Y:S02]  /*49d0*/  @!P0 SYNCS.PHASECHK.TRANS64 P0, [R0+URZ+0x60], R3 ;  /* 0x00006003000085a7 */ /* 0x000f2400080010ff */
[----:B----4-:R-:W-:Y:S05]  /*49e0*/  @!P0 BRA `(.L_x_62) ;  /* 0xfffffffc00f08947 */ /* 0x010fea000383ffff */
[----:B------:R-:W-:Y:S05]  /*49f0*/  BRA `(.L_x_24) ;  /* 0xffffffd000747947 */ /* 0x000fea000383ffff */
.L_x_42:
[----:B------:R-:W-:-:S07]  /*4a00*/  MOV R15, R14 ;  /* 0x0000000e000f7202 */ /* 0x000fce0000000f00 */
.L_x_63:
[----:B-1----:R1:W2:Y:S02]  /*4a10*/  SYNCS.PHASECHK.TRANS64.TRYWAIT P0, [R0+URZ], R15 ;  /* 0x0000000f000075a7 */ /* 0x0022a400080011ff */
[----:B--2---:R-:W-:Y:S05]  /*4a20*/  @!P0 NANOSLEEP.SYNCS 0x989680 ;  /* 0x009896800000895d */ /* 0x004fea0003900000 */
[----:B------:R-:W2:Y:S02]  /*4a30*/  @!P0 SYNCS.PHASECHK.TRANS64 P0, [R0+URZ], R15 ;  /* 0x0000000f000085a7 */ /* 0x000ea400080010ff */
[----:B--2---:R-:W-:Y:S05]  /*4a40*/  @!P0 BRA `(.L_x_63) ;  /* 0xfffffffc00f08947 */ /* 0x004fea000383ffff */
[----:B------:R-:W-:Y:S05]  /*4a50*/  BRA `(.L_x_41) ;  /* 0xffffffd400247947 */ /* 0x000fea000383ffff */
.L_x_45:
[----:B------:R-:W-:-:S07]  /*4a60*/  MOV R11, R10 ;  /* 0x0000000a000b7202 */ /* 0x000fce0000000f00 */
.L_x_64:
[----:B-1----:R1:W2:Y:S02]  /*4a70*/  SYNCS.PHASECHK.TRANS64.TRYWAIT P0, [R8+URZ], R11 ;  /* 0x0000000b080075a7 */ /* 0x0022a400080011ff */
[----:B--2---:R-:W-:Y:S05]  /*4a80*/  @!P0 NANOSLEEP.SYNCS 0x989680 ;  /* 0x009896800000895d */ /* 0x004fea0003900000 */
[----:B------:R-:W2:Y:S02]  /*4a90*/  @!P0 SYNCS.PHASECHK.TRANS64 P0, [R8+URZ], R11 ;  /* 0x0000000b080085a7 */ /* 0x000ea400080010ff */
[----:B--2---:R-:W-:Y:S05]  /*4aa0*/  @!P0 BRA `(.L_x_64) ;  /* 0xfffffffc00f08947 */ /* 0x004fea000383ffff */
[----:B------:R-:W-:Y:S05]  /*4ab0*/  BRA `(.L_x_44) ;  /* 0xffffffd4008c7947 */ /* 0x000fea000383ffff */
.L_x_47:
[----:B------:R-:W-:Y:S02]  /*4ac0*/  MOV R4, UR26 ;  /* 0x0000001a00047c02 */ /* 0x000fe40008000f00 */
[----:B------:R-:W-:-:S07]  /*4ad0*/  MOV R7, R6 ;  /* 0x0000000600077202 */ /* 0x000fce0000000f00 */
.L_x_65:
[----:B-1----:R1:W2:Y:S02]  /*4ae0*/  SYNCS.PHASECHK.TRANS64.TRYWAIT P0, [R4+URZ+0x50], R7 ;  /* 0x00005007040075a7 */ /* 0x0022a400080011ff */
[----:B--2---:R-:W-:Y:S05]  /*4af0*/  @!P0 NANOSLEEP.SYNCS 0x989680 ;  /* 0x009896800000895d */ /* 0x004fea0003900000 */
[----:B------:R-:W2:Y:S02]  /*4b00*/  @!P0 SYNCS.PHASECHK.TRANS64 P0, [R4+URZ+0x50], R7 ;  /* 0x00005007040085a7 */ /* 0x000ea400080010ff */
[----:B--2---:R-:W-:Y:S05]  /*4b10*/  @!P0 BRA `(.L_x_65) ;  /* 0xfffffffc00f08947 */ /* 0x004fea000383ffff */
[----:B------:R-:W-:Y:S05]  /*4b20*/  BRA `(.L_x_66) ;  /* 0xffffffdc006c7947 */ /* 0x000fea000383ffff */
.L_x_53:
[----:B-1----:R1:W2:Y:S02]  /*4b30*/  SYNCS.PHASECHK.TRANS64.TRYWAIT P0, [R2+URZ+0x70], RZ ;  /* 0x000070ff020075a7 */ /* 0x0022a400080011ff */
[----:B--2---:R-:W-:Y:S05]  /*4b40*/  @!P0 NANOSLEEP.SYNCS 0x989680 ;  /* 0x009896800000895d */ /* 0x004fea0003900000 */
[----:B------:R-:W2:Y:S02]  /*4b50*/  @!P0 SYNCS.PHASECHK.TRANS64 P0, [R2+URZ+0x70], RZ ;  /* 0x000070ff020085a7 */ /* 0x000ea400080010ff */
[----:B--2---:R-:W-:Y:S05]  /*4b60*/  @!P0 BRA `(.L_x_53) ;  /* 0xfffffffc00f08947 */ /* 0x004fea000383ffff */
[----:B------:R-:W-:Y:S05]  /*4b70*/  BRA `(.L_x_67) ;  /* 0xfffffff800687947 */ /* 0x000fea000383ffff */
        .weak           $__internal_0_$__cuda_sm10x_tcgen05_guardrail_trap_col_being_dealloced_not_returned_by_alloc
        .type           $__internal_0_$__cuda_sm10x_tcgen05_guardrail_trap_col_being_dealloced_not_returned_by_alloc,@function
        .size           $__internal_0_$__cuda_sm10x_tcgen05_guardrail_trap_col_being_dealloced_not_returned_by_alloc,($__internal_1_$__cuda_sm10x_tcgen05_guardrail_trap_phase_invalid_during_alloc - $__internal_0_$__cuda_sm10x_tcgen05_guardrail_trap_col_being_dealloced_not_returned_by_alloc)
$__internal_0_$__cuda_sm10x_tcgen05_guardrail_trap_col_being_dealloced_not_returned_by_alloc:
[----:B------:R-:W-:Y:S05]  /*4b80*/  BPT.TRAP 0x1 ;  /* 0x000000040000795c */ /* 0x000fea0000300000 */
[----:B------:R-:W-:-:S04]  /*4b90*/  HFMA2 R3, -RZ, RZ, 0, 0 ;  /* 0x00000000ff037431 */ /* 0x000fc800000001ff */
[----:B------:R-:W-:Y:S05]  /*4ba0*/  RET.REL.NODEC R2 `(kernel_cutlass_kernel_cudnngemm_swigludense_gemm_persistent_swigluPersistentDenseGemmKernel_object_at__TiledMMA_ThrLayoutVMNK21111000_PermutationMNK____MMAAtom_ThrID21_ShapeMNK25625616_TV_0) ;  /* 0xffffffb402147950 */ /* 0x000fea0003c3ffff */
        .weak           $__internal_1_$__cuda_sm10x_tcgen05_guardrail_trap_phase_invalid_during_alloc
        .type           $__internal_1_$__cuda_sm10x_tcgen05_guardrail_trap_phase_invalid_during_alloc,@function
        .size           $__internal_1_$__cuda_sm10x_tcgen05_guardrail_trap_phase_invalid_during_alloc,($__internal_2_$__cuda_sm10x_tcgen05_guardrail_trap_unallocated_columns_being_dealloced - $__internal_1_$__cuda_sm10x_tcgen05_guardrail_trap_phase_invalid_during_alloc)
$__internal_1_$__cuda_sm10x_tcgen05_guardrail_trap_phase_invalid_during_alloc:
[----:B------:R-:W-:Y:S05]  /*4bb0*/  BPT.TRAP 0x1 ;  /* 0x000000040000795c */ /* 0x000fea0000300000 */
[----:B------:R-:W-:-:S04]  /*4bc0*/  MOV R3, 0x0 ;  /* 0x0000000000037802 */ /* 0x000fc80000000f00 */
[----:B------:R-:W-:Y:S05]  /*4bd0*/  RET.REL.NODEC R2 `(kernel_cutlass_kernel_cudnngemm_swigludense_gemm_persistent_swigluPersistentDenseGemmKernel_object_at__TiledMMA_ThrLayoutVMNK21111000_PermutationMNK____MMAAtom_ThrID21_ShapeMNK25625616_TV_0) ;  /* 0xffffffb402087950 */ /* 0x000fea0003c3ffff */
        .weak           $__internal_2_$__cuda_sm10x_tcgen05_guardrail_trap_unallocated_columns_being_dealloced
        .type           $__internal_2_$__cuda_sm10x_tcgen05_guardrail_trap_unallocated_columns_being_dealloced,@function
        .size           $__internal_2_$__cuda_sm10x_tcgen05_guardrail_trap_unallocated_columns_being_dealloced,(.L_x_71 - $__internal_2_$__cuda_sm10x_tcgen05_guardrail_trap_unallocated_columns_being_dealloced)
$__internal_2_$__cuda_sm10x_tcgen05_guardrail_trap_unallocated_columns_being_dealloced:
[----:B------:R-:W-:Y:S05]  /*4be0*/  BPT.TRAP 0x1 ;  /* 0x000000040000795c */ /* 0x000fea0000300000 */
[----:B------:R-:W-:-:S04]  /*4bf0*/  HFMA2 R3, -RZ, RZ, 0, 0 ;  /* 0x00000000ff037431 */ /* 0x000fc800000001ff */
[----:B------:R-:W-:Y:S05]  /*4c00*/  RET.REL.NODEC R2 `(kernel_cutlass_kernel_cudnngemm_swigludense_gemm_persistent_swigluPersistentDenseGemmKernel_object_at__TiledMMA_ThrLayoutVMNK21111000_PermutationMNK____MMAAtom_ThrID21_ShapeMNK25625616_TV_0) ;  /* 0xffffffb002fc7950 */ /* 0x000fea0003c3ffff */
.L_x_68:
[----:B------:R-:W-:-:S00]  /*4c10*/  BRA `(.L_x_68) ;  /* 0xfffffffc00fc7947 */ /* 0x000fc0000383ffff */
[----:B------:R-:W-:-:S00]  /*4c20*/  NOP ;  /* 0x0000000000007918 */ /* 0x000fc00000000000 */
        /* <DEDUP_REMOVED lines=13> */
.L_x_71:


//--------------------- .nv.shared.kernel_cutlass_kernel_cudnngemm_swigludense_gemm_persistent_swigluPersistentDenseGemmKernel_object_at__TiledMMA_ThrLayoutVMNK21111000_PermutationMNK____MMAAtom_ThrID21_ShapeMNK25625616_TV_0 --------------------------
	.section	.nv.shared.kernel_cutlass_kernel_cudnngemm_swigludense_gemm_persistent_swigluPersistentDenseGemmKernel_object_at__TiledMMA_ThrLayoutVMNK21111000_PermutationMNK____MMAAtom_ThrID21_ShapeMNK25625616_TV_0,"aw",@nobits
	.sectionflags	@""
	.align	1024
	.zero		1024


//--------------------- .nv.shared.reserved.0     --------------------------
	.section	.nv.shared.reserved.0,"aw",@nobits
	.align	8
	.weak		__nv_reservedSMEM_offset_0_alias
	.size		__nv_reservedSMEM_offset_0_alias, 0, 64
	.other		__nv_reservedSMEM_offset_0_alias,@"STO_CUDA_RESERVED_SHARED STV_DEFAULT"
__nv_reservedSMEM_offset_0_alias:
	.zero		0
.nv.shared.reserved.0:
	.zero		64
	.weak		__nv_reservedSMEM_allocation_phase
	.type		__nv_reservedSMEM_allocation_phase,@object
	.size		__nv_reservedSMEM_allocation_phase,(.L_0 - __nv_reservedSMEM_allocation_phase)
__nv_reservedSMEM_allocation_phase:
	.zero		1
.L_0:
	.zero		7
	.weak		__nv_reservedSMEM_devtool_atexit_pc
	.type		__nv_reservedSMEM_devtool_atexit_pc,@object
	.size		__nv_reservedSMEM_devtool_atexit_pc,(__nv_reservedSMEM_allocation_mask - __nv_reservedSMEM_devtool_atexit_pc)
__nv_reservedSMEM_devtool_atexit_pc:
	.zero		8
	.weak		__nv_reservedSMEM_allocation_mask
	.type		__nv_reservedSMEM_allocation_mask,@object
	.size		__nv_reservedSMEM_allocation_mask,(.L_2 - __nv_reservedSMEM_allocation_mask)
__nv_reservedSMEM_allocation_mask:
	.zero		4
.L_2:
	.zero		4
	.weak		__nv_reservedSMEM_tmem_allocation_pipeline_mbarrier
	.type		__nv_reservedSMEM_tmem_allocation_pipeline_mbarrier,@object
	.size		__nv_reservedSMEM_tmem_allocation_pipeline_mbarrier,(__nv_reservedSMEM_tmem_allocation_pipeline_mbarrier_parity - __nv_reservedSMEM_tmem_allocation_pipeline_mbarrier)
__nv_reservedSMEM_tmem_allocation_pipeline_mbarrier:
	.zero		8
	.weak		__nv_reservedSMEM_tmem_allocation_pipeline_mbarrier_parity
	.type		__nv_reservedSMEM_tmem_allocation_pipeline_mbarrier_parity,@object
	.size		__nv_reservedSMEM_tmem_allocation_pipeline_mbarrier_parity,(.L_4 - __nv_reservedSMEM_tmem_allocation_pipeline_mbarrier_parity)
__nv_reservedSMEM_tmem_allocation_pipeline_mbarrier_parity:
	.zero		4
.L_4:


//--------------------- .nv.constant0.kernel_cutlass_kernel_cudnngemm_swigludense_gemm_persistent_swigluPersistentDenseGemmKernel_object_at__TiledMMA_ThrLayoutVMNK21111000_PermutationMNK____MMAAtom_ThrID21_ShapeMNK25625616_TV_0 --------------------------
	.section	.nv.constant0.kernel_cutlass_kernel_cudnngemm_swigludense_gemm_persistent_swigluPersistentDenseGemmKernel_object_at__TiledMMA_ThrLayoutVMNK21111000_PermutationMNK____MMAAtom_ThrID21_ShapeMNK25625616_TV_0,"a",@progbits
	.sectionflags	@""
	.align	4
.nv.constant0.kernel_cutlass_kernel_cudnngemm_swigludense_gemm_persistent_swigluPersistentDenseGemmKernel_object_at__TiledMMA_ThrLayoutVMNK21111000_PermutationMNK____MMAAtom_ThrID21_ShapeMNK25625616_TV_0:
	.zero		1512


//--------------------- SYMBOLS --------------------------

	.type		.nv.reservedSmem.offset0,@object
	.size		.nv.reservedSmem.offset0,0x4
	.type		.nv.reservedSmem.cap,@object
	.size		.nv.reservedSmem.cap,0x4
